//
// Generated by NVIDIA NVVM Compiler
//
// Compiler Build ID: CL-36424714
// Cuda compilation tools, release 13.0, V13.0.88
// Based on NVVM 20.0.0
//

.version 9.0
.target sm_100
.address_size 64

	// .globl	_Z23computePolyCoefficientsPfS_S_S_S_S_S_S_S_iiffff
.const .align 4 .b8 gaussianBlur_filter[20] = {0, 0, 128, 61, 0, 0, 128, 62, 0, 0, 192, 62, 0, 0, 128, 62, 0, 0, 128, 61};
.const .align 4 .f32 c_ig11;
.const .align 4 .f32 c_ig03;
.const .align 4 .f32 c_ig33;
.const .align 4 .f32 c_ig55;
.const .align 4 .b8 c_g[44];
.const .align 4 .b8 c_xg[44];
.const .align 4 .b8 c_xxg[44];
// _ZZ19convolution1DKernelILi1ELi5EEvPfPKfS2_S0_iiiE10input_tile has been demoted
// _ZZ19convolution1DKernelILi1ELi5EEvPfPKfS2_S0_iiiE15horizontal_tile has been demoted

.visible .entry _Z23computePolyCoefficientsPfS_S_S_S_S_S_S_S_iiffff(
	.param .u64 .ptr .align 1 _Z23computePolyCoefficientsPfS_S_S_S_S_S_S_S_iiffff_param_0,
	.param .u64 .ptr .align 1 _Z23computePolyCoefficientsPfS_S_S_S_S_S_S_S_iiffff_param_1,
	.param .u64 .ptr .align 1 _Z23computePolyCoefficientsPfS_S_S_S_S_S_S_S_iiffff_param_2,
	.param .u64 .ptr .align 1 _Z23computePolyCoefficientsPfS_S_S_S_S_S_S_S_iiffff_param_3,
	.param .u64 .ptr .align 1 _Z23computePolyCoefficientsPfS_S_S_S_S_S_S_S_iiffff_param_4,
	.param .u64 .ptr .align 1 _Z23computePolyCoefficientsPfS_S_S_S_S_S_S_S_iiffff_param_5,
	.param .u64 .ptr .align 1 _Z23computePolyCoefficientsPfS_S_S_S_S_S_S_S_iiffff_param_6,
	.param .u64 .ptr .align 1 _Z23computePolyCoefficientsPfS_S_S_S_S_S_S_S_iiffff_param_7,
	.param .u64 .ptr .align 1 _Z23computePolyCoefficientsPfS_S_S_S_S_S_S_S_iiffff_param_8,
	.param .u32 _Z23computePolyCoefficientsPfS_S_S_S_S_S_S_S_iiffff_param_9,
	.param .u32 _Z23computePolyCoefficientsPfS_S_S_S_S_S_S_S_iiffff_param_10,
	.param .f32 _Z23computePolyCoefficientsPfS_S_S_S_S_S_S_S_iiffff_param_11,
	.param .f32 _Z23computePolyCoefficientsPfS_S_S_S_S_S_S_S_iiffff_param_12,
	.param .f32 _Z23computePolyCoefficientsPfS_S_S_S_S_S_S_S_iiffff_param_13,
	.param .f32 _Z23computePolyCoefficientsPfS_S_S_S_S_S_S_S_iiffff_param_14
)
{
	.reg .pred 	%p<4>;
	.reg .b32 	%r<16>;
	.reg .b32 	%f<21>;
	.reg .b64 	%rd<35>;
	.reg .b64 	%fd<5>;

	ld.param.u64 	%rd2, [_Z23computePolyCoefficientsPfS_S_S_S_S_S_S_S_iiffff_param_1];
	ld.param.u64 	%rd4, [_Z23computePolyCoefficientsPfS_S_S_S_S_S_S_S_iiffff_param_3];
	ld.param.u64 	%rd5, [_Z23computePolyCoefficientsPfS_S_S_S_S_S_S_S_iiffff_param_4];
	ld.param.u64 	%rd8, [_Z23computePolyCoefficientsPfS_S_S_S_S_S_S_S_iiffff_param_7];
	ld.param.u64 	%rd9, [_Z23computePolyCoefficientsPfS_S_S_S_S_S_S_S_iiffff_param_8];
	ld.param.u32 	%r3, [_Z23computePolyCoefficientsPfS_S_S_S_S_S_S_S_iiffff_param_9];
	ld.param.u32 	%r4, [_Z23computePolyCoefficientsPfS_S_S_S_S_S_S_S_iiffff_param_10];
	ld.param.f32 	%f1, [_Z23computePolyCoefficientsPfS_S_S_S_S_S_S_S_iiffff_param_11];
	ld.param.f32 	%f2, [_Z23computePolyCoefficientsPfS_S_S_S_S_S_S_S_iiffff_param_12];
	ld.param.f32 	%f3, [_Z23computePolyCoefficientsPfS_S_S_S_S_S_S_S_iiffff_param_13];
	ld.param.f32 	%f4, [_Z23computePolyCoefficientsPfS_S_S_S_S_S_S_S_iiffff_param_14];
	mov.u32 	%r6, %ctaid.x;
	mov.u32 	%r7, %ntid.x;
	mov.u32 	%r8, %tid.x;
	mad.lo.s32 	%r1, %r6, %r7, %r8;
	mov.u32 	%r9, %ctaid.y;
	mov.u32 	%r10, %ntid.y;
	mov.u32 	%r11, %tid.y;
	mad.lo.s32 	%r12, %r9, %r10, %r11;
	setp.ge.s32 	%p1, %r1, %r3;
	setp.ge.s32 	%p2, %r12, %r4;
	or.pred  	%p3, %p1, %p2;
	@%p3 bra 	$L__BB0_2;
	ld.param.u64 	%rd34, [_Z23computePolyCoefficientsPfS_S_S_S_S_S_S_S_iiffff_param_6];
	ld.param.u64 	%rd33, [_Z23computePolyCoefficientsPfS_S_S_S_S_S_S_S_iiffff_param_5];
	ld.param.u64 	%rd32, [_Z23computePolyCoefficientsPfS_S_S_S_S_S_S_S_iiffff_param_2];
	ld.param.u64 	%rd31, [_Z23computePolyCoefficientsPfS_S_S_S_S_S_S_S_iiffff_param_0];
	cvta.to.global.u64 	%rd10, %rd5;
	cvta.to.global.u64 	%rd11, %rd33;
	cvta.to.global.u64 	%rd12, %rd32;
	cvta.to.global.u64 	%rd13, %rd34;
	cvta.to.global.u64 	%rd14, %rd4;
	cvta.to.global.u64 	%rd15, %rd31;
	cvta.to.global.u64 	%rd16, %rd8;
	cvta.to.global.u64 	%rd17, %rd2;
	cvta.to.global.u64 	%rd18, %rd9;
	mad.lo.s32 	%r13, %r3, %r12, %r1;
	cvt.f64.f32 	%fd1, %f4;
	mul.f64 	%fd2, %fd1, 0d3FE0000000000000;
	mul.wide.s32 	%rd19, %r13, 4;
	add.s64 	%rd20, %rd10, %rd19;
	ld.global.f32 	%f5, [%rd20];
	cvt.f64.f32 	%fd3, %f5;
	mul.f64 	%fd4, %fd2, %fd3;
	cvt.rn.f32.f64 	%f6, %fd4;
	add.s64 	%rd21, %rd11, %rd19;
	ld.global.f32 	%f7, [%rd21];
	add.s64 	%rd22, %rd12, %rd19;
	ld.global.f32 	%f8, [%rd22];
	mul.f32 	%f9, %f3, %f8;
	fma.rn.f32 	%f10, %f2, %f7, %f9;
	shl.b32 	%r14, %r13, 2;
	mul.wide.s32 	%rd23, %r14, 4;
	add.s64 	%rd24, %rd13, %rd23;
	st.global.f32 	[%rd24], %f10;
	st.global.f32 	[%rd24+4], %f6;
	st.global.f32 	[%rd24+8], %f6;
	ld.global.f32 	%f11, [%rd21];
	add.s64 	%rd25, %rd14, %rd19;
	ld.global.f32 	%f12, [%rd25];
	mul.f32 	%f13, %f3, %f12;
	fma.rn.f32 	%f14, %f2, %f11, %f13;
	st.global.f32 	[%rd24+12], %f14;
	add.s64 	%rd26, %rd15, %rd19;
	ld.global.f32 	%f15, [%rd26];
	mul.f32 	%f16, %f1, %f15;
	shl.b32 	%r15, %r13, 1;
	mul.wide.s32 	%rd27, %r15, 4;
	add.s64 	%rd28, %rd16, %rd27;
	st.global.f32 	[%rd28], %f16;
	add.s64 	%rd29, %rd17, %rd19;
	ld.global.f32 	%f17, [%rd29];
	mul.f32 	%f18, %f1, %f17;
	st.global.f32 	[%rd28+4], %f18;
	ld.global.f32 	%f19, [%rd21];
	mul.f32 	%f20, %f2, %f19;
	add.s64 	%rd30, %rd18, %rd19;
	st.global.f32 	[%rd30], %f20;
$L__BB0_2:
	ret;

}
	// .globl	_Z19convolution1DKernelILi1ELi5EEvPfPKfS2_S0_iii
.visible .entry _Z19convolution1DKernelILi1ELi5EEvPfPKfS2_S0_iii(
	.param .u64 .ptr .align 1 _Z19convolution1DKernelILi1ELi5EEvPfPKfS2_S0_iii_param_0,
	.param .u64 .ptr .align 1 _Z19convolution1DKernelILi1ELi5EEvPfPKfS2_S0_iii_param_1,
	.param .u64 .ptr .align 1 _Z19convolution1DKernelILi1ELi5EEvPfPKfS2_S0_iii_param_2,
	.param .u64 .ptr .align 1 _Z19convolution1DKernelILi1ELi5EEvPfPKfS2_S0_iii_param_3,
	.param .u32 _Z19convolution1DKernelILi1ELi5EEvPfPKfS2_S0_iii_param_4,
	.param .u32 _Z19convolution1DKernelILi1ELi5EEvPfPKfS2_S0_iii_param_5,
	.param .u32 _Z19convolution1DKernelILi1ELi5EEvPfPKfS2_S0_iii_param_6
)
{
	.reg .pred 	%p<69>;
	.reg .b32 	%r<192>;
	.reg .b32 	%f<152>;
	.reg .b64 	%rd<28>;
	// demoted variable
	.shared .align 4 .b8 _ZZ19convolution1DKernelILi1ELi5EEvPfPKfS2_S0_iiiE10input_tile[7056];
	// demoted variable
	.shared .align 4 .b8 _ZZ19convolution1DKernelILi1ELi5EEvPfPKfS2_S0_iiiE15horizontal_tile[5376];
	ld.param.u64 	%rd5, [_Z19convolution1DKernelILi1ELi5EEvPfPKfS2_S0_iii_param_0];
	ld.param.u64 	%rd6, [_Z19convolution1DKernelILi1ELi5EEvPfPKfS2_S0_iii_param_1];
	ld.param.u64 	%rd7, [_Z19convolution1DKernelILi1ELi5EEvPfPKfS2_S0_iii_param_2];
	ld.param.u32 	%r49, [_Z19convolution1DKernelILi1ELi5EEvPfPKfS2_S0_iii_param_5];
	ld.param.u32 	%r50, [_Z19convolution1DKernelILi1ELi5EEvPfPKfS2_S0_iii_param_6];
	cvta.to.global.u64 	%rd1, %rd5;
	mov.u32 	%r51, %ctaid.x;
	mov.u32 	%r1, %ntid.x;
	mov.u32 	%r2, %tid.x;
	mad.lo.s32 	%r3, %r51, %r1, %r2;
	mov.u32 	%r52, %ctaid.y;
	mov.u32 	%r4, %ntid.y;
	mul.lo.s32 	%r5, %r52, %r4;
	mov.u32 	%r6, %tid.y;
	bar.sync 	0;
	setp.eq.s32 	%p5, %r50, 5;
	mov.u64 	%rd8, gaussianBlur_filter;
	cvta.const.u64 	%rd9, %rd8;
	selp.b64 	%rd2, %rd9, %rd6, %p5;
	selp.b64 	%rd3, %rd9, %rd7, %p5;
	setp.gt.u32 	%p6, %r6, 41;
	@%p6 bra 	$L__BB1_23;
	add.s32 	%r7, %r2, %r1;
	max.u32 	%r53, %r7, 42;
	setp.lt.u32 	%p7, %r7, 42;
	selp.u32 	%r54, 1, 0, %p7;
	add.s32 	%r55, %r7, %r54;
	sub.s32 	%r56, %r53, %r55;
	div.u32 	%r57, %r56, %r1;
	add.s32 	%r8, %r57, %r54;
	add.s32 	%r9, %r3, -5;
	setp.gt.s32 	%p8, %r9, -1;
	setp.lt.s32 	%p9, %r9, %r49;
	and.pred  	%p1, %p8, %p9;
	add.s32 	%r10, %r9, %r1;
	setp.gt.s32 	%p10, %r10, -1;
	setp.lt.s32 	%p11, %r10, %r49;
	and.pred  	%p2, %p10, %p11;
	add.s32 	%r11, %r7, %r1;
	add.s32 	%r12, %r10, %r1;
	setp.gt.s32 	%p12, %r12, -1;
	setp.lt.s32 	%p13, %r12, %r49;
	and.pred  	%p3, %p12, %p13;
	mov.u32 	%r183, %r6;
$L__BB1_2:
	setp.gt.u32 	%p14, %r2, 41;
	@%p14 bra 	$L__BB1_22;
	ld.param.u32 	%r182, [_Z19convolution1DKernelILi1ELi5EEvPfPKfS2_S0_iii_param_4];
	and.b32  	%r14, %r8, 3;
	setp.eq.s32 	%p15, %r14, 3;
	add.s32 	%r58, %r183, %r5;
	add.s32 	%r59, %r58, -5;
	setp.gt.u32 	%p16, %r58, 4;
	setp.lt.s32 	%p17, %r59, %r182;
	and.pred  	%p4, %p16, %p17;
	mul.lo.s32 	%r15, %r59, %r49;
	mov.u32 	%r60, _ZZ19convolution1DKernelILi1ELi5EEvPfPKfS2_S0_iiiE10input_tile;
	mad.lo.s32 	%r16, %r183, 168, %r60;
	mov.u32 	%r184, %r2;
	@%p15 bra 	$L__BB1_12;
	and.pred  	%p18, %p1, %p4;
	not.pred 	%p19, %p18;
	@%p19 bra 	$L__BB1_6;
	add.s32 	%r61, %r9, %r15;
	mul.wide.s32 	%rd10, %r61, 4;
	add.s64 	%rd11, %rd1, %rd10;
	ld.global.f32 	%f34, [%rd11];
	shl.b32 	%r62, %r2, 2;
	add.s32 	%r63, %r16, %r62;
	st.shared.f32 	[%r63], %f34;
$L__BB1_6:
	setp.eq.s32 	%p20, %r14, 0;
	mov.u32 	%r184, %r7;
	@%p20 bra 	$L__BB1_12;
	and.pred  	%p21, %p2, %p4;
	not.pred 	%p22, %p21;
	@%p22 bra 	$L__BB1_9;
	add.s32 	%r64, %r10, %r15;
	mul.wide.s32 	%rd12, %r64, 4;
	add.s64 	%rd13, %rd1, %rd12;
	ld.global.f32 	%f35, [%rd13];
	shl.b32 	%r65, %r7, 2;
	add.s32 	%r66, %r16, %r65;
	st.shared.f32 	[%r66], %f35;
$L__BB1_9:
	setp.eq.s32 	%p23, %r14, 1;
	mov.u32 	%r184, %r11;
	@%p23 bra 	$L__BB1_12;
	add.s32 	%r184, %r11, %r1;
	and.pred  	%p24, %p3, %p4;
	not.pred 	%p25, %p24;
	@%p25 bra 	$L__BB1_12;
	add.s32 	%r67, %r12, %r15;
	mul.wide.s32 	%rd14, %r67, 4;
	add.s64 	%rd15, %rd1, %rd14;
	ld.global.f32 	%f36, [%rd15];
	shl.b32 	%r68, %r11, 2;
	add.s32 	%r69, %r16, %r68;
	st.shared.f32 	[%r69], %f36;
$L__BB1_12:
	setp.lt.u32 	%p26, %r8, 3;
	@%p26 bra 	$L__BB1_22;
$L__BB1_13:
	mad.lo.s32 	%r71, %r51, %r1, %r184;
	add.s32 	%r21, %r71, -5;
	setp.gt.s32 	%p27, %r21, -1;
	setp.lt.s32 	%p28, %r21, %r49;
	and.pred  	%p29, %p27, %p28;
	and.pred  	%p30, %p29, %p4;
	not.pred 	%p31, %p30;
	@%p31 bra 	$L__BB1_15;
	add.s32 	%r72, %r21, %r15;
	mul.wide.s32 	%rd16, %r72, 4;
	add.s64 	%rd17, %rd1, %rd16;
	ld.global.f32 	%f37, [%rd17];
	shl.b32 	%r73, %r184, 2;
	add.s32 	%r74, %r16, %r73;
	st.shared.f32 	[%r74], %f37;
$L__BB1_15:
	add.s32 	%r22, %r184, %r1;
	add.s32 	%r23, %r21, %r1;
	setp.gt.s32 	%p32, %r23, -1;
	setp.lt.s32 	%p33, %r23, %r49;
	and.pred  	%p34, %p32, %p33;
	and.pred  	%p35, %p34, %p4;
	not.pred 	%p36, %p35;
	@%p36 bra 	$L__BB1_17;
	add.s32 	%r75, %r23, %r15;
	mul.wide.s32 	%rd18, %r75, 4;
	add.s64 	%rd19, %rd1, %rd18;
	ld.global.f32 	%f38, [%rd19];
	shl.b32 	%r76, %r22, 2;
	add.s32 	%r77, %r16, %r76;
	st.shared.f32 	[%r77], %f38;
$L__BB1_17:
	add.s32 	%r24, %r22, %r1;
	add.s32 	%r25, %r23, %r1;
	setp.gt.s32 	%p37, %r25, -1;
	setp.lt.s32 	%p38, %r25, %r49;
	and.pred  	%p39, %p37, %p38;
	and.pred  	%p40, %p39, %p4;
	not.pred 	%p41, %p40;
	@%p41 bra 	$L__BB1_19;
	add.s32 	%r78, %r25, %r15;
	mul.wide.s32 	%rd20, %r78, 4;
	add.s64 	%rd21, %rd1, %rd20;
	ld.global.f32 	%f39, [%rd21];
	shl.b32 	%r79, %r24, 2;
	add.s32 	%r80, %r16, %r79;
	st.shared.f32 	[%r80], %f39;
$L__BB1_19:
	add.s32 	%r26, %r24, %r1;
	add.s32 	%r27, %r25, %r1;
	setp.gt.s32 	%p42, %r27, -1;
	setp.lt.s32 	%p43, %r27, %r49;
	and.pred  	%p44, %p42, %p43;
	and.pred  	%p45, %p44, %p4;
	not.pred 	%p46, %p45;
	@%p46 bra 	$L__BB1_21;
	add.s32 	%r81, %r27, %r15;
	mul.wide.s32 	%rd22, %r81, 4;
	add.s64 	%rd23, %rd1, %rd22;
	ld.global.f32 	%f40, [%rd23];
	shl.b32 	%r82, %r26, 2;
	add.s32 	%r83, %r16, %r82;
	st.shared.f32 	[%r83], %f40;
$L__BB1_21:
	add.s32 	%r184, %r26, %r1;
	setp.lt.u32 	%p47, %r184, 42;
	@%p47 bra 	$L__BB1_13;
$L__BB1_22:
	add.s32 	%r183, %r183, %r4;
	setp.lt.u32 	%p48, %r183, 42;
	@%p48 bra 	$L__BB1_2;
$L__BB1_23:
	setp.gt.u32 	%p49, %r6, 41;
	bar.sync 	0;
	@%p49 bra 	$L__BB1_32;
	add.s32 	%r30, %r2, %r1;
	max.u32 	%r84, %r30, 32;
	setp.lt.u32 	%p50, %r30, 32;
	selp.u32 	%r85, 1, 0, %p50;
	add.s32 	%r86, %r30, %r85;
	sub.s32 	%r87, %r84, %r86;
	div.u32 	%r31, %r87, %r1;
	mov.u32 	%r186, %r6;
$L__BB1_25:
	setp.gt.u32 	%p51, %r2, 31;
	@%p51 bra 	$L__BB1_31;
	setp.lt.u32 	%p52, %r30, 32;
	selp.u32 	%r88, -1, 0, %p52;
	add.s32 	%r89, %r31, %r88;
	and.b32  	%r90, %r89, 1;
	setp.eq.b32 	%p53, %r90, 1;
	shl.b32 	%r91, %r186, 7;
	mov.u32 	%r92, _ZZ19convolution1DKernelILi1ELi5EEvPfPKfS2_S0_iiiE15horizontal_tile;
	add.s32 	%r33, %r92, %r91;
	mov.u32 	%r191, %r2;
	@%p53 bra 	$L__BB1_28;
	mov.u32 	%r93, _ZZ19convolution1DKernelILi1ELi5EEvPfPKfS2_S0_iiiE10input_tile;
	mad.lo.s32 	%r94, %r186, 168, %r93;
	shl.b32 	%r95, %r2, 2;
	add.s32 	%r96, %r94, %r95;
	ld.shared.f32 	%f41, [%r96];
	ld.f32 	%f42, [%rd3];
	fma.rn.f32 	%f43, %f41, %f42, 0f00000000;
	ld.shared.f32 	%f44, [%r96+4];
	ld.f32 	%f45, [%rd3+4];
	fma.rn.f32 	%f46, %f44, %f45, %f43;
	ld.shared.f32 	%f47, [%r96+8];
	ld.f32 	%f48, [%rd3+8];
	fma.rn.f32 	%f49, %f47, %f48, %f46;
	ld.shared.f32 	%f50, [%r96+12];
	ld.f32 	%f51, [%rd3+12];
	fma.rn.f32 	%f52, %f50, %f51, %f49;
	ld.shared.f32 	%f53, [%r96+16];
	ld.f32 	%f54, [%rd3+16];
	fma.rn.f32 	%f55, %f53, %f54, %f52;
	ld.shared.f32 	%f56, [%r96+20];
	ld.f32 	%f57, [%rd3+20];
	fma.rn.f32 	%f58, %f56, %f57, %f55;
	ld.shared.f32 	%f59, [%r96+24];
	ld.f32 	%f60, [%rd3+24];
	fma.rn.f32 	%f61, %f59, %f60, %f58;
	ld.shared.f32 	%f62, [%r96+28];
	ld.f32 	%f63, [%rd3+28];
	fma.rn.f32 	%f64, %f62, %f63, %f61;
	ld.shared.f32 	%f65, [%r96+32];
	ld.f32 	%f66, [%rd3+32];
	fma.rn.f32 	%f67, %f65, %f66, %f64;
	ld.shared.f32 	%f68, [%r96+36];
	ld.f32 	%f69, [%rd3+36];
	fma.rn.f32 	%f70, %f68, %f69, %f67;
	ld.shared.f32 	%f71, [%r96+40];
	ld.f32 	%f72, [%rd3+40];
	fma.rn.f32 	%f73, %f71, %f72, %f70;
	add.s32 	%r97, %r2, %r186;
	shl.b32 	%r98, %r97, 2;
	and.b32  	%r99, %r98, 124;
	add.s32 	%r100, %r33, %r99;
	st.shared.f32 	[%r100], %f73;
	mov.u32 	%r191, %r30;
$L__BB1_28:
	setp.lt.u32 	%p54, %r30, 32;
	selp.s32 	%r101, -1, 0, %p54;
	setp.eq.s32 	%p55, %r31, %r101;
	@%p55 bra 	$L__BB1_31;
	ld.f32 	%f1, [%rd3];
	ld.f32 	%f2, [%rd3+4];
	ld.f32 	%f3, [%rd3+8];
	ld.f32 	%f4, [%rd3+12];
	ld.f32 	%f5, [%rd3+16];
	ld.f32 	%f6, [%rd3+20];
	ld.f32 	%f7, [%rd3+24];
	ld.f32 	%f8, [%rd3+28];
	ld.f32 	%f9, [%rd3+32];
	ld.f32 	%f10, [%rd3+36];
	ld.f32 	%f11, [%rd3+40];
	add.s32 	%r190, %r191, %r186;
	add.s32 	%r189, %r190, %r1;
	shl.b32 	%r102, %r191, 2;
	mad.lo.s32 	%r103, %r186, 168, %r102;
	mov.u32 	%r104, _ZZ19convolution1DKernelILi1ELi5EEvPfPKfS2_S0_iiiE10input_tile;
	add.s32 	%r105, %r104, %r103;
	add.s32 	%r188, %r105, 20;
$L__BB1_30:
	ld.shared.f32 	%f74, [%r188+-20];
	fma.rn.f32 	%f75, %f74, %f1, 0f00000000;
	ld.shared.f32 	%f76, [%r188+-16];
	fma.rn.f32 	%f77, %f76, %f2, %f75;
	ld.shared.f32 	%f78, [%r188+-12];
	fma.rn.f32 	%f79, %f78, %f3, %f77;
	ld.shared.f32 	%f80, [%r188+-8];
	fma.rn.f32 	%f81, %f80, %f4, %f79;
	ld.shared.f32 	%f82, [%r188+-4];
	fma.rn.f32 	%f83, %f82, %f5, %f81;
	ld.shared.f32 	%f84, [%r188];
	fma.rn.f32 	%f85, %f84, %f6, %f83;
	ld.shared.f32 	%f86, [%r188+4];
	fma.rn.f32 	%f87, %f86, %f7, %f85;
	ld.shared.f32 	%f88, [%r188+8];
	fma.rn.f32 	%f89, %f88, %f8, %f87;
	ld.shared.f32 	%f90, [%r188+12];
	fma.rn.f32 	%f91, %f90, %f9, %f89;
	ld.shared.f32 	%f92, [%r188+16];
	fma.rn.f32 	%f93, %f92, %f10, %f91;
	ld.shared.f32 	%f94, [%r188+20];
	fma.rn.f32 	%f95, %f94, %f11, %f93;
	shl.b32 	%r106, %r186, 7;
	mov.u32 	%r107, _ZZ19convolution1DKernelILi1ELi5EEvPfPKfS2_S0_iiiE15horizontal_tile;
	add.s32 	%r108, %r107, %r106;
	shl.b32 	%r109, %r190, 2;
	and.b32  	%r110, %r109, 124;
	add.s32 	%r111, %r108, %r110;
	st.shared.f32 	[%r111], %f95;
	shl.b32 	%r112, %r1, 2;
	add.s32 	%r113, %r188, %r112;
	ld.shared.f32 	%f96, [%r113+-20];
	fma.rn.f32 	%f97, %f96, %f1, 0f00000000;
	ld.shared.f32 	%f98, [%r113+-16];
	fma.rn.f32 	%f99, %f98, %f2, %f97;
	ld.shared.f32 	%f100, [%r113+-12];
	fma.rn.f32 	%f101, %f100, %f3, %f99;
	ld.shared.f32 	%f102, [%r113+-8];
	fma.rn.f32 	%f103, %f102, %f4, %f101;
	ld.shared.f32 	%f104, [%r113+-4];
	fma.rn.f32 	%f105, %f104, %f5, %f103;
	ld.shared.f32 	%f106, [%r113];
	fma.rn.f32 	%f107, %f106, %f6, %f105;
	ld.shared.f32 	%f108, [%r113+4];
	fma.rn.f32 	%f109, %f108, %f7, %f107;
	ld.shared.f32 	%f110, [%r113+8];
	fma.rn.f32 	%f111, %f110, %f8, %f109;
	ld.shared.f32 	%f112, [%r113+12];
	fma.rn.f32 	%f113, %f112, %f9, %f111;
	ld.shared.f32 	%f114, [%r113+16];
	fma.rn.f32 	%f115, %f114, %f10, %f113;
	ld.shared.f32 	%f116, [%r113+20];
	fma.rn.f32 	%f117, %f116, %f11, %f115;
	shl.b32 	%r114, %r189, 2;
	and.b32  	%r115, %r114, 124;
	add.s32 	%r116, %r108, %r115;
	st.shared.f32 	[%r116], %f117;
	shl.b32 	%r117, %r1, 1;
	add.s32 	%r191, %r191, %r117;
	add.s32 	%r190, %r190, %r117;
	add.s32 	%r189, %r189, %r117;
	shl.b32 	%r118, %r1, 3;
	add.s32 	%r188, %r188, %r118;
	setp.lt.u32 	%p56, %r191, 32;
	@%p56 bra 	$L__BB1_30;
$L__BB1_31:
	add.s32 	%r186, %r186, %r4;
	setp.lt.u32 	%p57, %r186, 42;
	@%p57 bra 	$L__BB1_25;
$L__BB1_32:
	setp.gt.u32 	%p58, %r6, 41;
	bar.sync 	0;
	shl.b32 	%r119, %r6, 7;
	mov.u32 	%r120, _ZZ19convolution1DKernelILi1ELi5EEvPfPKfS2_S0_iiiE15horizontal_tile;
	add.s32 	%r47, %r120, %r119;
	mov.f32 	%f142, 0f00000000;
	@%p58 bra 	$L__BB1_34;
	add.s32 	%r121, %r6, %r2;
	shl.b32 	%r122, %r121, 2;
	and.b32  	%r123, %r122, 124;
	add.s32 	%r124, %r47, %r123;
	ld.shared.f32 	%f119, [%r124];
	ld.f32 	%f120, [%rd2];
	fma.rn.f32 	%f142, %f119, %f120, 0f00000000;
$L__BB1_34:
	setp.gt.u32 	%p59, %r6, 40;
	@%p59 bra 	$L__BB1_36;
	add.s32 	%r125, %r6, %r2;
	shl.b32 	%r126, %r125, 2;
	add.s32 	%r127, %r126, 4;
	and.b32  	%r128, %r127, 124;
	add.s32 	%r129, %r47, %r128;
	ld.shared.f32 	%f121, [%r129+128];
	ld.f32 	%f122, [%rd2+4];
	fma.rn.f32 	%f142, %f121, %f122, %f142;
$L__BB1_36:
	setp.gt.u32 	%p60, %r6, 39;
	@%p60 bra 	$L__BB1_38;
	add.s32 	%r130, %r6, %r2;
	shl.b32 	%r131, %r130, 2;
	add.s32 	%r132, %r131, 8;
	and.b32  	%r133, %r132, 124;
	add.s32 	%r134, %r47, %r133;
	ld.shared.f32 	%f123, [%r134+256];
	ld.f32 	%f124, [%rd2+8];
	fma.rn.f32 	%f142, %f123, %f124, %f142;
$L__BB1_38:
	setp.gt.u32 	%p61, %r6, 38;
	@%p61 bra 	$L__BB1_40;
	add.s32 	%r135, %r6, %r2;
	shl.b32 	%r136, %r135, 2;
	add.s32 	%r137, %r136, 12;
	and.b32  	%r138, %r137, 124;
	add.s32 	%r139, %r47, %r138;
	ld.shared.f32 	%f125, [%r139+384];
	ld.f32 	%f126, [%rd2+12];
	fma.rn.f32 	%f142, %f125, %f126, %f142;
$L__BB1_40:
	setp.gt.u32 	%p62, %r6, 37;
	@%p62 bra 	$L__BB1_42;
	add.s32 	%r140, %r6, %r2;
	shl.b32 	%r141, %r140, 2;
	add.s32 	%r142, %r141, 16;
	and.b32  	%r143, %r142, 124;
	add.s32 	%r144, %r47, %r143;
	ld.shared.f32 	%f127, [%r144+512];
	ld.f32 	%f128, [%rd2+16];
	fma.rn.f32 	%f142, %f127, %f128, %f142;
$L__BB1_42:
	setp.gt.u32 	%p63, %r6, 36;
	@%p63 bra 	$L__BB1_44;
	add.s32 	%r145, %r6, %r2;
	shl.b32 	%r146, %r145, 2;
	add.s32 	%r147, %r146, 20;
	and.b32  	%r148, %r147, 124;
	add.s32 	%r149, %r47, %r148;
	ld.shared.f32 	%f129, [%r149+640];
	ld.f32 	%f130, [%rd2+20];
	fma.rn.f32 	%f142, %f129, %f130, %f142;
$L__BB1_44:
	setp.gt.u32 	%p64, %r6, 35;
	@%p64 bra 	$L__BB1_46;
	add.s32 	%r150, %r6, %r2;
	shl.b32 	%r151, %r150, 2;
	add.s32 	%r152, %r151, 24;
	and.b32  	%r153, %r152, 124;
	add.s32 	%r154, %r47, %r153;
	ld.shared.f32 	%f131, [%r154+768];
	ld.f32 	%f132, [%rd2+24];
	fma.rn.f32 	%f142, %f131, %f132, %f142;
$L__BB1_46:
	setp.gt.u32 	%p65, %r6, 34;
	@%p65 bra 	$L__BB1_48;
	add.s32 	%r155, %r6, %r2;
	shl.b32 	%r156, %r155, 2;
	add.s32 	%r157, %r156, 28;
	and.b32  	%r158, %r157, 124;
	add.s32 	%r159, %r47, %r158;
	ld.shared.f32 	%f133, [%r159+896];
	ld.f32 	%f134, [%rd2+28];
	fma.rn.f32 	%f142, %f133, %f134, %f142;
$L__BB1_48:
	setp.gt.u32 	%p66, %r6, 33;
	@%p66 bra 	$L__BB1_50;
	add.s32 	%r160, %r6, %r2;
	shl.b32 	%r161, %r160, 2;
	add.s32 	%r162, %r161, 32;
	and.b32  	%r163, %r162, 124;
	add.s32 	%r164, %r47, %r163;
	ld.shared.f32 	%f135, [%r164+1024];
	ld.f32 	%f136, [%rd2+32];
	fma.rn.f32 	%f142, %f135, %f136, %f142;
$L__BB1_50:
	setp.gt.u32 	%p67, %r6, 32;
	@%p67 bra 	$L__BB1_52;
	add.s32 	%r165, %r6, %r2;
	shl.b32 	%r166, %r165, 2;
	add.s32 	%r167, %r166, 36;
	and.b32  	%r168, %r167, 124;
	add.s32 	%r169, %r47, %r168;
	ld.shared.f32 	%f137, [%r169+1152];
	ld.f32 	%f138, [%rd2+36];
	fma.rn.f32 	%f142, %f137, %f138, %f142;
$L__BB1_52:
	setp.gt.u32 	%p68, %r6, 31;
	@%p68 bra 	$L__BB1_54;
	add.s32 	%r170, %r6, %r2;
	shl.b32 	%r171, %r170, 2;
	add.s32 	%r172, %r171, 40;
	and.b32  	%r173, %r172, 124;
	add.s32 	%r174, %r47, %r173;
	ld.shared.f32 	%f139, [%r174+1280];
	ld.f32 	%f140, [%rd2+40];
	fma.rn.f32 	%f142, %f139, %f140, %f142;
$L__BB1_54:
	ld.param.u64 	%rd27, [_Z19convolution1DKernelILi1ELi5EEvPfPKfS2_S0_iii_param_3];
	cvta.to.global.u64 	%rd24, %rd27;
	add.s32 	%r175, %r49, -10;
	add.s32 	%r176, %r5, %r6;
	mov.u32 	%r177, %ctaid.x;
	mov.u32 	%r178, %ntid.x;
	mov.u32 	%r179, %tid.x;
	mad.lo.s32 	%r180, %r177, %r178, %r179;
	mad.lo.s32 	%r181, %r175, %r176, %r180;
	mul.wide.s32 	%rd25, %r181, 4;
	add.s64 	%rd26, %rd24, %rd25;
	st.global.f32 	[%rd26], %f142;
	ret;

}


// ===== COMPILED SASS (sm_100) =====

	.target	sm_100

	.elftype	@"ET_EXEC"


//--------------------- .note.nv.tkinfo           --------------------------
	.section	.note.nv.tkinfo,"",@"SHT_NOTE"
	.sectionflags	@"SHF_NOTE_NV_TKINFO"
	.tkinfo
        /*0018*/ 	.word	0x00000002
        /*0030*/ 	.string	""
        /*0030*/ 	.string	"ptxas"
        /*0030*/ 	.string	"Cuda compilation tools, release 13.0, V13.0.88"
        /*0030*/ 	.string	"Build cuda_13.0.r13.0/compiler.36424714_0"
        /*0030*/ 	.string	"-arch sm_100 -m 64 "



//--------------------- .note.nv.cuinfo           --------------------------
	.section	.note.nv.cuinfo,"",@"SHT_NOTE"
	.sectionflags	@"SHF_NOTE_NV_CUINFO"
        /*0018*/ 	.short	0x0002
        /*001a*/ 	.short	0x0064
        /*001c*/ 	.short	0x0082
	.zero		2


//--------------------- .nv.info                  --------------------------
	.section	.nv.info,"",@"SHT_CUDA_INFO"
	.align	4


	//----- nvinfo : EIATTR_REGCOUNT
	.align		4
        /*0000*/ 	.byte	0x04, 0x2f
        /*0002*/ 	.short	(.L_9 - .L_8)
	.align		4
.L_8:
        /*0004*/ 	.word	index@(_Z23computePolyCoefficientsPfS_S_S_S_S_S_S_S_iiffff)
        /*0008*/ 	.word	0x00000015


	//----- nvinfo : EIATTR_FRAME_SIZE
	.align		4
.L_9:
        /*000c*/ 	.byte	0x04, 0x11
        /*000e*/ 	.short	(.L_11 - .L_10)
	.align		4
.L_10:
        /*0010*/ 	.word	index@(_Z23computePolyCoefficientsPfS_S_S_S_S_S_S_S_iiffff)
        /*0014*/ 	.word	0x00000000


	//----- nvinfo : EIATTR_REGCOUNT
	.align		4
.L_11:
        /*0018*/ 	.byte	0x04, 0x2f
        /*001a*/ 	.short	(.L_13 - .L_12)
	.align		4
.L_12:
        /*001c*/ 	.word	index@(_Z19convolution1DKernelILi1ELi5EEvPfPKfS2_S0_iii)
        /*0020*/ 	.word	0x00000020


	//----- nvinfo : EIATTR_FRAME_SIZE
	.align		4
.L_13:
        /*0024*/ 	.byte	0x04, 0x11
        /*0026*/ 	.short	(.L_15 - .L_14)
	.align		4
.L_14:
        /*0028*/ 	.word	index@(_Z19convolution1DKernelILi1ELi5EEvPfPKfS2_S0_iii)
        /*002c*/ 	.word	0x00000000


	//----- nvinfo : EIATTR_MIN_STACK_SIZE
	.align		4
.L_15:
        /*0030*/ 	.byte	0x04, 0x12
        /*0032*/ 	.short	(.L_17 - .L_16)
	.align		4
.L_16:
        /*0034*/ 	.word	index@(_Z19convolution1DKernelILi1ELi5EEvPfPKfS2_S0_iii)
        /*0038*/ 	.word	0x00000000


	//----- nvinfo : EIATTR_MIN_STACK_SIZE
	.align		4
.L_17:
        /*003c*/ 	.byte	0x04, 0x12
        /*003e*/ 	.short	(.L_19 - .L_18)
	.align		4
.L_18:
        /*0040*/ 	.word	index@(_Z23computePolyCoefficientsPfS_S_S_S_S_S_S_S_iiffff)
        /*0044*/ 	.word	0x00000000
.L_19:


//--------------------- .nv.compat                --------------------------
	.section	.nv.compat,"",@"SHT_CUDA_COMPAT_INFO"
	.align	4
        /*0000*/ 	.byte	0x02, 0x09, 0x00, 0x00, 0x02, 0x02, 0x01, 0x00, 0x02, 0x05, 0x05, 0x00, 0x03, 0x07, 0x01, 0x01
        /*0010*/ 	.byte	0x02, 0x03, 0x00, 0x00, 0x02, 0x06, 0x01, 0x00, 0x04, 0x0b, 0x08, 0x00, 0x01, 0x00, 0x00, 0x00
        /*0020*/ 	.byte	0x00, 0x00, 0x00, 0x00


//--------------------- .nv.info._Z19convolution1DKernelILi1ELi5EEvPfPKfS2_S0_iii --------------------------
	.section	.nv.info._Z19convolution1DKernelILi1ELi5EEvPfPKfS2_S0_iii,"",@"SHT_CUDA_INFO"
	.sectionflags	@""
	.align	4


	//----- nvinfo : EIATTR_CUDA_API_VERSION
	.align		4
        /*0000*/ 	.byte	0x04, 0x37
        /*0002*/ 	.short	(.L_21 - .L_20)
.L_20:
        /*0004*/ 	.word	0x00000082


	//----- nvinfo : EIATTR_KPARAM_INFO
	.align		4
.L_21:
        /*0008*/ 	.byte	0x04, 0x17
        /*000a*/ 	.short	(.L_23 - .L_22)
.L_22:
        /*000c*/ 	.word	0x00000000
        /*0010*/ 	.short	0x0006
        /*0012*/ 	.short	0x0028
        /*0014*/ 	.byte	0x00, 0xf0, 0x11, 0x00


	//----- nvinfo : EIATTR_KPARAM_INFO
	.align		4
.L_23:
        /*0018*/ 	.byte	0x04, 0x17
        /*001a*/ 	.short	(.L_25 - .L_24)
.L_24:
        /*001c*/ 	.word	0x00000000
        /*0020*/ 	.short	0x0005
        /*0022*/ 	.short	0x0024
        /*0024*/ 	.byte	0x00, 0xf0, 0x11, 0x00


	//----- nvinfo : EIATTR_KPARAM_INFO
	.align		4
.L_25:
        /*0028*/ 	.byte	0x04, 0x17
        /*002a*/ 	.short	(.L_27 - .L_26)
.L_26:
        /*002c*/ 	.word	0x00000000
        /*0030*/ 	.short	0x0004
        /*0032*/ 	.short	0x0020
        /*0034*/ 	.byte	0x00, 0xf0, 0x11, 0x00


	//----- nvinfo : EIATTR_KPARAM_INFO
	.align		4
.L_27:
        /*0038*/ 	.byte	0x04, 0x17
        /*003a*/ 	.short	(.L_29 - .L_28)
.L_28:
        /*003c*/ 	.word	0x00000000
        /*0040*/ 	.short	0x0003
        /*0042*/ 	.short	0x0018
        /*0044*/ 	.byte	0x00, 0xf5, 0x21, 0x00


	//----- nvinfo : EIATTR_KPARAM_INFO
	.align		4
.L_29:
        /*0048*/ 	.byte	0x04, 0x17
        /*004a*/ 	.short	(.L_31 - .L_30)
.L_30:
        /*004c*/ 	.word	0x00000000
        /*0050*/ 	.short	0x0002
        /*0052*/ 	.short	0x0010
        /*0054*/ 	.byte	0x00, 0xf5, 0x21, 0x00


	//----- nvinfo : EIATTR_KPARAM_INFO
	.align		4
.L_31:
        /*0058*/ 	.byte	0x04, 0x17
        /*005a*/ 	.short	(.L_33 - .L_32)
.L_32:
        /*005c*/ 	.word	0x00000000
        /*0060*/ 	.short	0x0001
        /*0062*/ 	.short	0x0008
        /*0064*/ 	.byte	0x00, 0xf5, 0x21, 0x00


	//----- nvinfo : EIATTR_KPARAM_INFO
	.align		4
.L_33:
        /*0068*/ 	.byte	0x04, 0x17
        /*006a*/ 	.short	(.L_35 - .L_34)
.L_34:
        /*006c*/ 	.word	0x00000000
        /*0070*/ 	.short	0x0000
        /*0072*/ 	.short	0x0000
        /*0074*/ 	.byte	0x00, 0xf5, 0x21, 0x00


	//----- nvinfo : EIATTR_SPARSE_MMA_MASK
	.align		4
.L_35:
        /*0078*/ 	.byte	0x03, 0x50
        /*007a*/ 	.short	0x0000


	//----- nvinfo : EIATTR_MAXREG_COUNT
	.align		4
        /*007c*/ 	.byte	0x03, 0x1b
        /*007e*/ 	.short	0x00ff


	//----- nvinfo : EIATTR_NUM_BARRIERS
	.align		4
        /*0080*/ 	.byte	0x02, 0x4c
        /*0082*/ 	.byte	0x01
	.zero		1


	//----- nvinfo : EIATTR_MERCURY_ISA_VERSION
	.align		4
        /*0084*/ 	.byte	0x03, 0x5f
        /*0086*/ 	.short	0x0101


	//----- nvinfo : EIATTR_VRC_CTA_INIT_COUNT
	.align		4
        /*0088*/ 	.byte	0x02, 0x4a
	.zero		1
	.zero		1


	//----- nvinfo : EIATTR_EXIT_INSTR_OFFSETS
	.align		4
        /*008c*/ 	.byte	0x04, 0x1c
        /*008e*/ 	.short	(.L_37 - .L_36)


	//   ....[0]....
.L_36:
        /*0090*/ 	.word	0x00001c70


	//----- nvinfo : EIATTR_CRS_STACK_SIZE
	.align		4
.L_37:
        /*0094*/ 	.byte	0x04, 0x1e
        /*0096*/ 	.short	(.L_39 - .L_38)
.L_38:
        /*0098*/ 	.word	0x00000000


	//----- nvinfo : EIATTR_CBANK_PARAM_SIZE
	.align		4
.L_39:
        /*009c*/ 	.byte	0x03, 0x19
        /*009e*/ 	.short	0x002c


	//----- nvinfo : EIATTR_PARAM_CBANK
	.align		4
        /*00a0*/ 	.byte	0x04, 0x0a
        /*00a2*/ 	.short	(.L_41 - .L_40)
	.align		4
.L_40:
        /*00a4*/ 	.word	index@(.nv.constant0._Z19convolution1DKernelILi1ELi5EEvPfPKfS2_S0_iii)
        /*00a8*/ 	.short	0x0380
        /*00aa*/ 	.short	0x002c


	//----- nvinfo : EIATTR_SW_WAR
	.align		4
.L_41:
        /*00ac*/ 	.byte	0x04, 0x36
        /*00ae*/ 	.short	(.L_43 - .L_42)
.L_42:
        /*00b0*/ 	.word	0x00000008
.L_43:


//--------------------- .nv.info._Z23computePolyCoefficientsPfS_S_S_S_S_S_S_S_iiffff --------------------------
	.section	.nv.info._Z23computePolyCoefficientsPfS_S_S_S_S_S_S_S_iiffff,"",@"SHT_CUDA_INFO"
	.sectionflags	@""
	.align	4


	//----- nvinfo : EIATTR_CUDA_API_VERSION
	.align		4
        /*0000*/ 	.byte	0x04, 0x37
        /*0002*/ 	.short	(.L_45 - .L_44)
.L_44:
        /*0004*/ 	.word	0x00000082


	//----- nvinfo : EIATTR_KPARAM_INFO
	.align		4
.L_45:
        /*0008*/ 	.byte	0x04, 0x17
        /*000a*/ 	.short	(.L_47 - .L_46)
.L_46:
        /*000c*/ 	.word	0x00000000
        /*0010*/ 	.short	0x000e
        /*0012*/ 	.short	0x005c
        /*0014*/ 	.byte	0x00, 0xf0, 0x11, 0x00


	//----- nvinfo : EIATTR_KPARAM_INFO
	.align		4
.L_47:
        /*0018*/ 	.byte	0x04, 0x17
        /*001a*/ 	.short	(.L_49 - .L_48)
.L_48:
        /*001c*/ 	.word	0x00000000
        /*0020*/ 	.short	0x000d
        /*0022*/ 	.short	0x0058
        /*0024*/ 	.byte	0x00, 0xf0, 0x11, 0x00


	//----- nvinfo : EIATTR_KPARAM_INFO
	.align		4
.L_49:
        /*0028*/ 	.byte	0x04, 0x17
        /*002a*/ 	.short	(.L_51 - .L_50)
.L_50:
        /*002c*/ 	.word	0x00000000
        /*0030*/ 	.short	0x000c
        /*0032*/ 	.short	0x0054
        /*0034*/ 	.byte	0x00, 0xf0, 0x11, 0x00


	//----- nvinfo : EIATTR_KPARAM_INFO
	.align		4
.L_51:
        /*0038*/ 	.byte	0x04, 0x17
        /*003a*/ 	.short	(.L_53 - .L_52)
.L_52:
        /*003c*/ 	.word	0x00000000
        /*0040*/ 	.short	0x000b
        /*0042*/ 	.short	0x0050
        /*0044*/ 	.byte	0x00, 0xf0, 0x11, 0x00


	//----- nvinfo : EIATTR_KPARAM_INFO
	.align		4
.L_53:
        /*0048*/ 	.byte	0x04, 0x17
        /*004a*/ 	.short	(.L_55 - .L_54)
.L_54:
        /*004c*/ 	.word	0x00000000
        /*0050*/ 	.short	0x000a
        /*0052*/ 	.short	0x004c
        /*0054*/ 	.byte	0x00, 0xf0, 0x11, 0x00


	//----- nvinfo : EIATTR_KPARAM_INFO
	.align		4
.L_55:
        /*0058*/ 	.byte	0x04, 0x17
        /*005a*/ 	.short	(.L_57 - .L_56)
.L_56:
        /*005c*/ 	.word	0x00000000
        /*0060*/ 	.short	0x0009
        /*0062*/ 	.short	0x0048
        /*0064*/ 	.byte	0x00, 0xf0, 0x11, 0x00


	//----- nvinfo : EIATTR_KPARAM_INFO
	.align		4
.L_57:
        /*0068*/ 	.byte	0x04, 0x17
        /*006a*/ 	.short	(.L_59 - .L_58)
.L_58:
        /*006c*/ 	.word	0x00000000
        /*0070*/ 	.short	0x0008
        /*0072*/ 	.short	0x0040
        /*0074*/ 	.byte	0x00, 0xf5, 0x21, 0x00


	//----- nvinfo : EIATTR_KPARAM_INFO
	.align		4
.L_59:
        /*0078*/ 	.byte	0x04, 0x17
        /*007a*/ 	.short	(.L_61 - .L_60)
.L_60:
        /*007c*/ 	.word	0x00000000
        /*0080*/ 	.short	0x0007
        /*0082*/ 	.short	0x0038
        /*0084*/ 	.byte	0x00, 0xf5, 0x21, 0x00


	//----- nvinfo : EIATTR_KPARAM_INFO
	.align		4
.L_61:
        /*0088*/ 	.byte	0x04, 0x17
        /*008a*/ 	.short	(.L_63 - .L_62)
.L_62:
        /*008c*/ 	.word	0x00000000
        /*0090*/ 	.short	0x0006
        /*0092*/ 	.short	0x0030
        /*0094*/ 	.byte	0x00, 0xf5, 0x21, 0x00


	//----- nvinfo : EIATTR_KPARAM_INFO
	.align		4
.L_63:
        /*0098*/ 	.byte	0x04, 0x17
        /*009a*/ 	.short	(.L_65 - .L_64)
.L_64:
        /*009c*/ 	.word	0x00000000
        /*00a0*/ 	.short	0x0005
        /*00a2*/ 	.short	0x0028
        /*00a4*/ 	.byte	0x00, 0xf5, 0x21, 0x00


	//----- nvinfo : EIATTR_KPARAM_INFO
	.align		4
.L_65:
        /*00a8*/ 	.byte	0x04, 0x17
        /*00aa*/ 	.short	(.L_67 - .L_66)
.L_66:
        /*00ac*/ 	.word	0x00000000
        /*00b0*/ 	.short	0x0004
        /*00b2*/ 	.short	0x0020
        /*00b4*/ 	.byte	0x00, 0xf5, 0x21, 0x00


	//----- nvinfo : EIATTR_KPARAM_INFO
	.align		4
.L_67:
        /*00b8*/ 	.byte	0x04, 0x17
        /*00ba*/ 	.short	(.L_69 - .L_68)
.L_68:
        /*00bc*/ 	.word	0x00000000
        /*00c0*/ 	.short	0x0003
        /*00c2*/ 	.short	0x0018
        /*00c4*/ 	.byte	0x00, 0xf5, 0x21, 0x00


	//----- nvinfo : EIATTR_KPARAM_INFO
	.align		4
.L_69:
        /*00c8*/ 	.byte	0x04, 0x17
        /*00ca*/ 	.short	(.L_71 - .L_70)
.L_70:
        /*00cc*/ 	.word	0x00000000
        /*00d0*/ 	.short	0x0002
        /*00d2*/ 	.short	0x0010
        /*00d4*/ 	.byte	0x00, 0xf5, 0x21, 0x00


	//----- nvinfo : EIATTR_KPARAM_INFO
	.align		4
.L_71:
        /*00d8*/ 	.byte	0x04, 0x17
        /*00da*/ 	.short	(.L_73 - .L_72)
.L_72:
        /*00dc*/ 	.word	0x00000000
        /*00e0*/ 	.short	0x0001
        /*00e2*/ 	.short	0x0008
        /*00e4*/ 	.byte	0x00, 0xf5, 0x21, 0x00


	//----- nvinfo : EIATTR_KPARAM_INFO
	.align		4
.L_73:
        /*00e8*/ 	.byte	0x04, 0x17
        /*00ea*/ 	.short	(.L_75 - .L_74)
.L_74:
        /*00ec*/ 	.word	0x00000000
        /*00f0*/ 	.short	0x0000
        /*00f2*/ 	.short	0x0000
        /*00f4*/ 	.byte	0x00, 0xf5, 0x21, 0x00


	//----- nvinfo : EIATTR_SPARSE_MMA_MASK
	.align		4
.L_75:
        /*00f8*/ 	.byte	0x03, 0x50
        /*00fa*/ 	.short	0x0000


	//----- nvinfo : EIATTR_MAXREG_COUNT
	.align		4
        /*00fc*/ 	.byte	0x03, 0x1b
        /*00fe*/ 	.short	0x00ff


	//----- nvinfo : EIATTR_MERCURY_ISA_VERSION
	.align		4
        /*0100*/ 	.byte	0x03, 0x5f
        /*0102*/ 	.short	0x0101


	//----- nvinfo : EIATTR_VRC_CTA_INIT_COUNT
	.align		4
        /*0104*/ 	.byte	0x02, 0x4a
	.zero		1
	.zero		1


	//----- nvinfo : EIATTR_EXIT_INSTR_OFFSETS
	.align		4
        /*0108*/ 	.byte	0x04, 0x1c
        /*010a*/ 	.short	(.L_77 - .L_76)


	//   ....[0]....
.L_76:
        /*010c*/ 	.word	0x000000c0


	//   ....[1]....
        /*0110*/ 	.word	0x000003f0


	//----- nvinfo : EIATTR_CBANK_PARAM_SIZE
	.align		4
.L_77:
        /*0114*/ 	.byte	0x03, 0x19
        /*0116*/ 	.short	0x0060


	//----- nvinfo : EIATTR_PARAM_CBANK
	.align		4
        /*0118*/ 	.byte	0x04, 0x0a
        /*011a*/ 	.short	(.L_79 - .L_78)
	.align		4
.L_78:
        /*011c*/ 	.word	index@(.nv.constant0._Z23computePolyCoefficientsPfS_S_S_S_S_S_S_S_iiffff)
        /*0120*/ 	.short	0x0380
        /*0122*/ 	.short	0x0060


	//----- nvinfo : EIATTR_SW_WAR
	.align		4
.L_79:
        /*0124*/ 	.byte	0x04, 0x36
        /*0126*/ 	.short	(.L_81 - .L_80)
.L_80:
        /*0128*/ 	.word	0x00000008
.L_81:


//--------------------- .nv.callgraph             --------------------------
	.section	.nv.callgraph,"",@"SHT_CUDA_CALLGRAPH"
	.align	4
	.sectionentsize	8
	.align		4
        /*0000*/ 	.word	0x00000000
	.align		4
        /*0004*/ 	.word	0xffffffff
	.align		4
        /*0008*/ 	.word	0x00000000
	.align		4
        /*000c*/ 	.word	0xfffffffe
	.align		4
        /*0010*/ 	.word	0x00000000
	.align		4
        /*0014*/ 	.word	0xfffffffd
	.align		4
        /*0018*/ 	.word	0x00000000
	.align		4
        /*001c*/ 	.word	0xfffffffc


//--------------------- .nv.constant3             --------------------------
	.section	.nv.constant3,"a",@progbits
	.align	4
.nv.constant3:
	.type		gaussianBlur_filter,@object
	.size		gaussianBlur_filter,(c_ig11 - gaussianBlur_filter)
gaussianBlur_filter:
        /*0000*/ 	.byte	0x00, 0x00, 0x80, 0x3d, 0x00, 0x00, 0x80, 0x3e, 0x00, 0x00, 0xc0, 0x3e, 0x00, 0x00, 0x80, 0x3e
        /*0010*/ 	.byte	0x00, 0x00, 0x80, 0x3d
	.type		c_ig11,@object
	.size		c_ig11,(c_ig03 - c_ig11)
c_ig11:
	.zero		4
	.type		c_ig03,@object
	.size		c_ig03,(c_ig33 - c_ig03)
c_ig03:
	.zero		4
	.type		c_ig33,@object
	.size		c_ig33,(c_ig55 - c_ig33)
c_ig33:
	.zero		4
	.type		c_ig55,@object
	.size		c_ig55,(c_g - c_ig55)
c_ig55:
	.zero		4
	.type		c_g,@object
	.size		c_g,(c_xg - c_g)
c_g:
	.zero		44
	.type		c_xg,@object
	.size		c_xg,(c_xxg - c_xg)
c_xg:
	.zero		44
	.type		c_xxg,@object
	.size		c_xxg,(.L_7 - c_xxg)
c_xxg:
	.zero		44
.L_7:


//--------------------- .text._Z19convolution1DKernelILi1ELi5EEvPfPKfS2_S0_iii --------------------------
	.section	.text._Z19convolution1DKernelILi1ELi5EEvPfPKfS2_S0_iii,"ax",@progbits
	.align	128
        .global         _Z19convolution1DKernelILi1ELi5EEvPfPKfS2_S0_iii
        .type           _Z19convolution1DKernelILi1ELi5EEvPfPKfS2_S0_iii,@function
        .size           _Z19convolution1DKernelILi1ELi5EEvPfPKfS2_S0_iii,(.L_x_22 - _Z19convolution1DKernelILi1ELi5EEvPfPKfS2_S0_iii)
        .other          _Z19convolution1DKernelILi1ELi5EEvPfPKfS2_S0_iii,@"STO_CUDA_ENTRY STV_DEFAULT"
_Z19convolution1DKernelILi1ELi5EEvPfPKfS2_S0_iii:
.text._Z19convolution1DKernelILi1ELi5EEvPfPKfS2_S0_iii:
[----:B------:R-:W-:Y:S01]  /*0000*/  LDC R1, c[0x0][0x37c] ;  /* 0x0000df00ff017b82 */ /* 0x000fe20000000800 */
[----:B------:R-:W0:Y:S07]  /*0010*/  S2R R0, SR_TID.Y ;  /* 0x0000000000007919 */ /* 0x000e2e0000002200 */
[----:B------:R-:W1:Y:S01]  /*0020*/  S2UR UR6, SR_CTAID.Y ;  /* 0x00000000000679c3 */ /* 0x000e620000002600 */
[----:B------:R-:W2:Y:S01]  /*0030*/  LDCU.64 UR10, c[0x0][0x358] ;  /* 0x00006b00ff0a77ac */ /* 0x000ea20008000a00 */
[----:B------:R-:W-:Y:S01]  /*0040*/  BSSY.RECONVERGENT B2, `(.L_x_0) ;  /* 0x000009c000027945 */ /* 0x000fe20003800200 */
[----:B------:R-:W3:Y:S01]  /*0050*/  S2R R3, SR_TID.X ;  /* 0x0000000000037919 */ /* 0x000ee20000002100 */
[----:B------:R-:W4:Y:S04]  /*0060*/  LDCU UR5, c[0x0][0x3a4] ;  /* 0x00007480ff0577ac */ /* 0x000f280008000800 */
[----:B------:R-:W2:Y:S01]  /*0070*/  LDC R2, c[0x0][0x360] ;  /* 0x0000d800ff027b82 */ /* 0x000ea20000000800 */
[----:B------:R-:W1:Y:S02]  /*0080*/  LDCU UR7, c[0x0][0x364] ;  /* 0x00006c80ff0777ac */ /* 0x000e640008000800 */
[----:B-1----:R-:W-:-:S05]  /*0090*/  UIMAD UR6, UR6, UR7, URZ ;  /* 0x00000007060672a4 */ /* 0x002fca000f8e02ff */
[----:B------:R-:W-:Y:S01]  /*00a0*/  BAR.SYNC.DEFER_BLOCKING 0x0 ;  /* 0x0000000000007b1d */ /* 0x000fe20000010000 */
[----:B0-----:R-:W-:-:S13]  /*00b0*/  ISETP.GT.U32.AND P0, PT, R0, 0x29, PT ;  /* 0x000000290000780c */ /* 0x001fda0003f04070 */
[----:B---34-:R-:W-:Y:S05]  /*00c0*/  @P0 BRA `(.L_x_1) ;  /* 0x00000008004c0947 */ /* 0x018fea0003800000 */
[----:B--2---:R-:W0:Y:S01]  /*00d0*/  I2F.U32.RP R9, R2 ;  /* 0x0000000200097306 */ /* 0x004e220000209000 */
[C---:B------:R-:W-:Y:S01]  /*00e0*/  IADD3 R5, PT, PT, R2.reuse, R3, RZ ;  /* 0x0000000302057210 */ /* 0x040fe20007ffe0ff */
[----:B------:R-:W1:Y:S01]  /*00f0*/  LDCU UR4, c[0x0][0x3a4] ;  /* 0x00007480ff0477ac */ /* 0x000e620008000800 */
[----:B------:R-:W-:Y:S02]  /*0100*/  ISETP.NE.U32.AND P3, PT, R2, RZ, PT ;  /* 0x000000ff0200720c */ /* 0x000fe40003f65070 */
[C---:B------:R-:W-:Y:S02]  /*0110*/  ISETP.GE.U32.AND P0, PT, R5.reuse, 0x2a, PT ;  /* 0x0000002a0500780c */ /* 0x040fe40003f06070 */
[----:B------:R-:W-:Y:S02]  /*0120*/  VIMNMX.U32 R4, PT, PT, R5, 0x2a, !PT ;  /* 0x0000002a05047848 */ /* 0x000fe40007fe0000 */
[----:B------:R-:W-:Y:S01]  /*0130*/  SEL R8, RZ, 0x1, P0 ;  /* 0x00000001ff087807 */ /* 0x000fe20000000000 */
[----:B0-----:R-:W0:Y:S02]  /*0140*/  MUFU.RCP R9, R9 ;  /* 0x0000000900097308 */ /* 0x001e240000001000 */
[----:B0-----:R-:W-:Y:S01]  /*0150*/  VIADD R6, R9, 0xffffffe ;  /* 0x0ffffffe09067836 */ /* 0x001fe20000000000 */
[----:B------:R-:W-:-:S05]  /*0160*/  IADD3 R9, PT, PT, R4, -R5, -R8 ;  /* 0x8000000504097210 */ /* 0x000fca0007ffe808 */
[----:B------:R0:W2:Y:S02]  /*0170*/  F2I.FTZ.U32.TRUNC.NTZ R7, R6 ;  /* 0x0000000600077305 */ /* 0x0000a4000021f000 */
[----:B0-----:R-:W-:Y:S02]  /*0180*/  IMAD.MOV.U32 R6, RZ, RZ, RZ ;  /* 0x000000ffff067224 */ /* 0x001fe400078e00ff */
[----:B--2---:R-:W-:-:S04]  /*0190*/  IMAD.MOV R11, RZ, RZ, -R7 ;  /* 0x000000ffff0b7224 */ /* 0x004fc800078e0a07 */
[----:B------:R-:W-:-:S04]  /*01a0*/  IMAD R11, R11, R2, RZ ;  /* 0x000000020b0b7224 */ /* 0x000fc800078e02ff */
[----:B------:R-:W-:Y:S02]  /*01b0*/  IMAD.HI.U32 R10, R7, R11, R6 ;  /* 0x0000000b070a7227 */ /* 0x000fe400078e0006 */
[----:B------:R-:W0:Y:S04]  /*01c0*/  S2R R7, SR_CTAID.X ;  /* 0x0000000000077919 */ /* 0x000e280000002500 */
[----:B------:R-:W-:-:S04]  /*01d0*/  IMAD.HI.U32 R13, R10, R9, RZ ;  /* 0x000000090a0d7227 */ /* 0x000fc800078e00ff */
[----:B------:R-:W-:-:S04]  /*01e0*/  IMAD.MOV R11, RZ, RZ, -R13 ;  /* 0x000000ffff0b7224 */ /* 0x000fc800078e0a0d */
[----:B------:R-:W-:-:S05]  /*01f0*/  IMAD R11, R2, R11, R9 ;  /* 0x0000000b020b7224 */ /* 0x000fca00078e0209 */
[----:B------:R-:W-:-:S13]  /*0200*/  ISETP.GE.U32.AND P0, PT, R11, R2, PT ;  /* 0x000000020b00720c */ /* 0x000fda0003f06070 */
[-C--:B------:R-:W-:Y:S01]  /*0210*/  @P0 IADD3 R11, PT, PT, R11, -R2.reuse, RZ ;  /* 0x800000020b0b0210 */ /* 0x080fe20007ffe0ff */
[----:B------:R-:W-:Y:S02]  /*0220*/  @P0 VIADD R13, R13, 0x1 ;  /* 0x000000010d0d0836 */ /* 0x000fe40000000000 */
[-C--:B0-----:R-:W-:Y:S01]  /*0230*/  IMAD R9, R7, R2.reuse, R3 ;  /* 0x0000000207097224 */ /* 0x081fe200078e0203 */
[----:B------:R-:W-:-:S03]  /*0240*/  ISETP.GE.U32.AND P4, PT, R11, R2, PT ;  /* 0x000000020b00720c */ /* 0x000fc60003f86070 */
[----:B------:R-:W-:-:S04]  /*0250*/  VIADD R9, R9, 0xfffffffb ;  /* 0xfffffffb09097836 */ /* 0x000fc80000000000 */
[C---:B------:R-:W-:Y:S01]  /*0260*/  IMAD.IADD R11, R9.reuse, 0x1, R2 ;  /* 0x00000001090b7824 */ /* 0x040fe200078e0202 */
[----:B-1----:R-:W-:-:S04]  /*0270*/  ISETP.GE.AND P0, PT, R9, UR4, PT ;  /* 0x0000000409007c0c */ /* 0x002fc8000bf06270 */
[-C--:B------:R-:W-:Y:S01]  /*0280*/  IADD3 R4, PT, PT, R11, R2.reuse, RZ ;  /* 0x000000020b047210 */ /* 0x080fe20007ffe0ff */
[----:B------:R-:W-:Y:S01]  /*0290*/  @P4 VIADD R13, R13, 0x1 ;  /* 0x000000010d0d4836 */ /* 0x000fe20000000000 */
[----:B------:R-:W-:Y:S02]  /*02a0*/  @!P3 LOP3.LUT R13, RZ, R2, RZ, 0x33, !PT ;  /* 0x00000002ff0db212 */ /* 0x000fe400078e33ff */
[----:B------:R-:W-:Y:S02]  /*02b0*/  ISETP.GE.AND P1, PT, R11, UR4, PT ;  /* 0x000000040b007c0c */ /* 0x000fe4000bf26270 */
[----:B------:R-:W-:Y:S02]  /*02c0*/  ISETP.GE.AND P2, PT, R4, UR4, PT ;  /* 0x0000000404007c0c */ /* 0x000fe4000bf46270 */
[----:B------:R-:W-:Y:S01]  /*02d0*/  IADD3 R6, PT, PT, R8, R13, RZ ;  /* 0x0000000d08067210 */ /* 0x000fe20007ffe0ff */
[----:B------:R-:W-:Y:S01]  /*02e0*/  IMAD.MOV.U32 R8, RZ, RZ, R0 ;  /* 0x000000ffff087224 */ /* 0x000fe200078e0000 */
[----:B------:R-:W-:Y:S01]  /*02f0*/  ISETP.GT.AND P0, PT, R9, -0x1, !P0 ;  /* 0xffffffff0900780c */ /* 0x000fe20004704270 */
[----:B------:R-:W-:Y:S01]  /*0300*/  IMAD.IADD R13, R5, 0x1, R2 ;  /* 0x00000001050d7824 */ /* 0x000fe200078e0202 */
[----:B------:R-:W-:-:S02]  /*0310*/  ISETP.GT.AND P1, PT, R11, -0x1, !P1 ;  /* 0xffffffff0b00780c */ /* 0x000fc40004f24270 */
[----:B------:R-:W-:-:S13]  /*0320*/  ISETP.GT.AND P2, PT, R4, -0x1, !P2 ;  /* 0xffffffff0400780c */ /* 0x000fda0005744270 */
.L_x_11:
[----:B------:R-:W-:Y:S01]  /*0330*/  ISETP.GT.U32.AND P3, PT, R3, 0x29, PT ;  /* 0x000000290300780c */ /* 0x000fe20003f64070 */
[----:B------:R-:W-:-:S12]  /*0340*/  BSSY.RECONVERGENT B1, `(.L_x_2) ;  /* 0x0000068000017945 */ /* 0x000fd80003800200 */
[----:B012---:R-:W-:Y:S05]  /*0350*/  @P3 BRA `(.L_x_3) ;  /* 0x0000000400983947 */ /* 0x007fea0003800000 */
[----:B------:R-:W0:Y:S01]  /*0360*/  S2R R15, SR_CgaCtaId ;  /* 0x00000000000f7919 */ /* 0x000e220000008800 */
[----:B------:R-:W1:Y:S01]  /*0370*/  LDCU UR4, c[0x0][0x3a0] ;  /* 0x00007400ff0477ac */ /* 0x000e620008000800 */
[----:B------:R-:W-:Y:S01]  /*0380*/  LOP3.LUT R16, R6, 0x3, RZ, 0xc0, !PT ;  /* 0x0000000306107812 */ /* 0x000fe200078ec0ff */
[----:B------:R-:W-:Y:S01]  /*0390*/  BSSY.RECONVERGENT B0, `(.L_x_4) ;  /* 0x0000031000007945 */ /* 0x000fe20003800200 */
[----:B------:R-:W-:Y:S01]  /*03a0*/  IADD3 R14, PT, PT, R8, UR6, RZ ;  /* 0x00000006080e7c10 */ /* 0x000fe2000fffe0ff */
[----:B------:R-:W-:Y:S01]  /*03b0*/  IMAD.MOV.U32 R21, RZ, RZ, R3 ;  /* 0x000000ffff157224 */ /* 0x000fe200078e0003 */
[----:B------:R-:W-:Y:S02]  /*03c0*/  ISETP.NE.AND P4, PT, R16, 0x3, PT ;  /* 0x000000031000780c */ /* 0x000fe40003f85270 */
[----:B------:R-:W-:Y:S01]  /*03d0*/  MOV R12, 0x400 ;  /* 0x00000400000c7802 */ /* 0x000fe20000000f00 */
[----:B------:R-:W-:-:S05]  /*03e0*/  VIADD R10, R14, 0xfffffffb ;  /* 0xfffffffb0e0a7836 */ /* 0x000fca0000000000 */
[----:B-1----:R-:W-:-:S04]  /*03f0*/  ISETP.GE.AND P3, PT, R10, UR4, PT ;  /* 0x000000040a007c0c */ /* 0x002fc8000bf66270 */
[----:B------:R-:W-:Y:S02]  /*0400*/  ISETP.GT.U32.AND P3, PT, R14, 0x4, !P3 ;  /* 0x000000040e00780c */ /* 0x000fe40005f64070 */
[----:B0-----:R-:W-:-:S05]  /*0410*/  LEA R15, R15, R12, 0x18 ;  /* 0x0000000c0f0f7211 */ /* 0x001fca00078ec0ff */
[----:B------:R-:W-:Y:S01]  /*0420*/  IMAD R12, R8, 0xa8, R15 ;  /* 0x000000a8080c7824 */ /* 0x000fe200078e020f */
[----:B------:R-:W-:Y:S06]  /*0430*/  @!P4 BRA `(.L_x_5) ;  /* 0x000000000098c947 */ /* 0x000fec0003800000 */
[----:B------:R-:W-:Y:S01]  /*0440*/  PLOP3.LUT P4, PT, P0, P3, PT, 0x80, 0x8 ;  /* 0x000000000008781c */ /* 0x000fe20000787070 */
[----:B------:R-:W-:Y:S01]  /*0450*/  BSSY.RECONVERGENT B3, `(.L_x_6) ;  /* 0x000000a000037945 */ /* 0x000fe20003800200 */
[----:B------:R-:W-:-:S11]  /*0460*/  ISETP.NE.AND P5, PT, R16, RZ, PT ;  /* 0x000000ff1000720c */ /* 0x000fd60003fa5270 */
[----:B------:R-:W-:Y:S05]  /*0470*/  @!P4 BRA `(.L_x_7) ;  /* 0x00000000001cc947 */ /* 0x000fea0003800000 */
[----:B------:R-:W0:Y:S01]  /*0480*/  LDC.64 R14, c[0x0][0x380] ;  /* 0x0000e000ff0e7b82 */ /* 0x000e220000000a00 */
[----:B------:R-:W1:Y:S02]  /*0490*/  LDCU UR4, c[0x0][0x3a4] ;  /* 0x00007480ff0477ac */ /* 0x000e640008000800 */
[----:B-1----:R-:W-:-:S04]  /*04a0*/  IMAD R17, R10, UR4, R9 ;  /* 0x000000040a117c24 */ /* 0x002fc8000f8e0209 */
[----:B0-----:R-:W-:-:S06]  /*04b0*/  IMAD.WIDE R14, R17, 0x4, R14 ;  /* 0x00000004110e7825 */ /* 0x001fcc00078e020e */
[----:B------:R-:W2:Y:S01]  /*04c0*/  LDG.E R14, desc[UR10][R14.64] ;  /* 0x0000000a0e0e7981 */ /* 0x000ea2000c1e1900 */
[----:B------:R-:W-:-:S05]  /*04d0*/  LEA R17, R3, R12, 0x2 ;  /* 0x0000000c03117211 */ /* 0x000fca00078e10ff */
[----:B--2---:R0:W-:Y:S02]  /*04e0*/  STS [R17], R14 ;  /* 0x0000000e11007388 */ /* 0x0041e40000000800 */
.L_x_7:
[----:B------:R-:W-:Y:S05]  /*04f0*/  BSYNC.RECONVERGENT B3 ;  /* 0x0000000000037941 */ /* 0x000fea0003800200 */
.L_x_6:
[----:B------:R-:W-:Y:S01]  /*0500*/  IMAD.MOV.U32 R21, RZ, RZ, R5 ;  /* 0x000000ffff157224 */ /* 0x000fe200078e0005 */
[----:B------:R-:W-:Y:S06]  /*0510*/  @!P5 BRA `(.L_x_5) ;  /* 0x000000000060d947 */ /* 0x000fec0003800000 */
[----:B------:R-:W-:Y:S01]  /*0520*/  PLOP3.LUT P4, PT, P1, P3, PT, 0x80, 0x8 ;  /* 0x000000000008781c */ /* 0x000fe20000f87070 */
[----:B------:R-:W-:Y:S01]  /*0530*/  BSSY.RECONVERGENT B3, `(.L_x_8) ;  /* 0x000000a000037945 */ /* 0x000fe20003800200 */
[----:B------:R-:W-:-:S11]  /*0540*/  ISETP.NE.AND P5, PT, R16, 0x1, PT ;  /* 0x000000011000780c */ /* 0x000fd60003fa5270 */
[----:B------:R-:W-:Y:S05]  /*0550*/  @!P4 BRA `(.L_x_9) ;  /* 0x00000000001cc947 */ /* 0x000fea0003800000 */
[----:B0-----:R-:W0:Y:S01]  /*0560*/  LDC.64 R14, c[0x0][0x380] ;  /* 0x0000e000ff0e7b82 */ /* 0x001e220000000a00 */
[----:B------:R-:W1:Y:S02]  /*0570*/  LDCU UR4, c[0x0][0x3a4] ;  /* 0x00007480ff0477ac */ /* 0x000e640008000800 */
[----:B-1----:R-:W-:-:S04]  /*0580*/  IMAD R17, R10, UR4, R11 ;  /* 0x000000040a117c24 */ /* 0x002fc8000f8e020b */
[----:B0-----:R-:W-:-:S06]  /*0590*/  IMAD.WIDE R14, R17, 0x4, R14 ;  /* 0x00000004110e7825 */ /* 0x001fcc00078e020e */
[----:B------:R-:W2:Y:S01]  /*05a0*/  LDG.E R14, desc[UR10][R14.64] ;  /* 0x0000000a0e0e7981 */ /* 0x000ea2000c1e1900 */
[----:B------:R-:W-:-:S05]  /*05b0*/  IMAD R17, R5, 0x4, R12 ;  /* 0x0000000405117824 */ /* 0x000fca00078e020c */
[----:B--2---:R1:W-:Y:S02]  /*05c0*/  STS [R17], R14 ;  /* 0x0000000e11007388 */ /* 0x0043e40000000800 */
.L_x_9:
[----:B------:R-:W-:Y:S05]  /*05d0*/  BSYNC.RECONVERGENT B3 ;  /* 0x0000000000037941 */ /* 0x000fea0003800200 */
.L_x_8:
[----:B------:R-:W-:Y:S01]  /*05e0*/  MOV R21, R13 ;  /* 0x0000000d00157202 */ /* 0x000fe20000000f00 */
[----:B------:R-:W-:Y:S06]  /*05f0*/  @!P5 BRA `(.L_x_5) ;  /* 0x000000000028d947 */ /* 0x000fec0003800000 */
[----:B------:R-:W-:Y:S01]  /*0600*/  PLOP3.LUT P4, PT, P2, P3, PT, 0x80, 0x8 ;  /* 0x000000000008781c */ /* 0x000fe20001787070 */
[----:B------:R-:W-:-:S12]  /*0610*/  IMAD.IADD R21, R13, 0x1, R2 ;  /* 0x000000010d157824 */ /* 0x000fd800078e0202 */
[----:B------:R-:W-:Y:S05]  /*0620*/  @!P4 BRA `(.L_x_5) ;  /* 0x00000000001cc947 */ /* 0x000fea0003800000 */
[----:B01----:R-:W0:Y:S01]  /*0630*/  LDC.64 R14, c[0x0][0x380] ;  /* 0x0000e000ff0e7b82 */ /* 0x003e220000000a00 */
[----:B------:R-:W1:Y:S02]  /*0640*/  LDCU UR4, c[0x0][0x3a4] ;  /* 0x00007480ff0477ac */ /* 0x000e640008000800 */
[----:B-1----:R-:W-:-:S04]  /*0650*/  IMAD R17, R10, UR4, R4 ;  /* 0x000000040a117c24 */ /* 0x002fc8000f8e0204 */
[----:B0-----:R-:W-:-:S06]  /*0660*/  IMAD.WIDE R14, R17, 0x4, R14 ;  /* 0x00000004110e7825 */ /* 0x001fcc00078e020e */
[----:B------:R-:W2:Y:S01]  /*0670*/  LDG.E R14, desc[UR10][R14.64] ;  /* 0x0000000a0e0e7981 */ /* 0x000ea2000c1e1900 */
[----:B------:R-:W-:-:S05]  /*0680*/  IMAD R17, R13, 0x4, R12 ;  /* 0x000000040d117824 */ /* 0x000fca00078e020c */
[----:B--2---:R2:W-:Y:S02]  /*0690*/  STS [R17], R14 ;  /* 0x0000000e11007388 */ /* 0x0045e40000000800 */
.L_x_5:
[----:B------:R-:W-:Y:S05]  /*06a0*/  BSYNC.RECONVERGENT B0 ;  /* 0x0000000000007941 */ /* 0x000fea0003800200 */
.L_x_4:
[----:B------:R-:W-:-:S13]  /*06b0*/  ISETP.GE.U32.AND P4, PT, R6, 0x3, PT ;  /* 0x000000030600780c */ /* 0x000fda0003f86070 */
[----:B------:R-:W-:Y:S05]  /*06c0*/  @!P4 BRA `(.L_x_3) ;  /* 0x0000000000bcc947 */ /* 0x000fea0003800000 */
.L_x_10:
[----:B012---:R-:W-:-:S05]  /*06d0*/  IMAD R14, R7, R2, R21 ;  /* 0x00000002070e7224 */ /* 0x007fca00078e0215 */
[----:B------:R-:W-:-:S04]  /*06e0*/  IADD3 R19, PT, PT, R14, -0x5, RZ ;  /* 0xfffffffb0e137810 */ /* 0x000fc80007ffe0ff */
[----:B------:R-:W-:-:S04]  /*06f0*/  ISETP.GE.AND P4, PT, R19, UR5, PT ;  /* 0x0000000513007c0c */ /* 0x000fc8000bf86270 */
[----:B------:R-:W-:-:S04]  /*0700*/  ISETP.GT.AND P4, PT, R19, -0x1, !P4 ;  /* 0xffffffff1300780c */ /* 0x000fc80006784270 */
[----:B------:R-:W-:-:S13]  /*0710*/  PLOP3.LUT P4, PT, P4, P3, PT, 0x80, 0x8 ;  /* 0x000000000008781c */ /* 0x000fda0002787070 */
[----:B------:R-:W0:Y:S01]  /*0720*/  @P4 LDC.64 R14, c[0x0][0x380] ;  /* 0x0000e000ff0e4b82 */ /* 0x000e220000000a00 */
[----:B------:R-:W-:-:S04]  /*0730*/  @P4 IMAD R17, R10, UR5, R19 ;  /* 0x000000050a114c24 */ /* 0x000fc8000f8e0213 */
[----:B0-----:R-:W-:-:S05]  /*0740*/  @P4 IMAD.WIDE R14, R17, 0x4, R14 ;  /* 0x00000004110e4825 */ /* 0x001fca00078e020e */
[----:B------:R0:W2:Y:S01]  /*0750*/  @P4 LDG.E R16, desc[UR10][R14.64] ;  /* 0x0000000a0e104981 */ /* 0x0000a2000c1e1900 */
[----:B------:R-:W-:Y:S01]  /*0760*/  IMAD.IADD R23, R19, 0x1, R2 ;  /* 0x0000000113177824 */ /* 0x000fe200078e0202 */
[----:B------:R-:W-:-:S03]  /*0770*/  @P4 LEA R17, R21, R12, 0x2 ;  /* 0x0000000c15114211 */ /* 0x000fc600078e10ff */
[C---:B------:R-:W-:Y:S01]  /*0780*/  IMAD.IADD R25, R23.reuse, 0x1, R2 ;  /* 0x0000000117197824 */ /* 0x040fe200078e0202 */
[----:B------:R-:W-:-:S03]  /*0790*/  ISETP.GE.AND P5, PT, R23, UR5, PT ;  /* 0x0000000517007c0c */ /* 0x000fc6000bfa6270 */
[----:B------:R-:W-:Y:S01]  /*07a0*/  IMAD.IADD R27, R25, 0x1, R2 ;  /* 0x00000001191b7824 */ /* 0x000fe200078e0202 */
[----:B------:R-:W-:-:S04]  /*07b0*/  ISETP.GT.AND P5, PT, R23, -0x1, !P5 ;  /* 0xffffffff1700780c */ /* 0x000fc80006fa4270 */
[C---:B------:R-:W-:Y:S02]  /*07c0*/  ISETP.GE.AND P6, PT, R27.reuse, UR5, PT ;  /* 0x000000051b007c0c */ /* 0x040fe4000bfc6270 */
[----:B------:R-:W-:Y:S02]  /*07d0*/  PLOP3.LUT P5, PT, P5, P3, PT, 0x80, 0x8 ;  /* 0x000000000008781c */ /* 0x000fe40002fa7070 */
[----:B------:R-:W-:-:S04]  /*07e0*/  ISETP.GT.AND P6, PT, R27, -0x1, !P6 ;  /* 0xffffffff1b00780c */ /* 0x000fc800077c4270 */
[----:B------:R-:W-:-:S07]  /*07f0*/  PLOP3.LUT P6, PT, P6, P3, PT, 0x80, 0x8 ;  /* 0x000000000008781c */ /* 0x000fce00037c7070 */
[----:B0-----:R-:W0:Y:S01]  /*0800*/  @P5 LDC.64 R14, c[0x0][0x380] ;  /* 0x0000e000ff0e5b82 */ /* 0x001e220000000a00 */
[----:B------:R-:W-:-:S05]  /*0810*/  @P5 IMAD R23, R10, UR5, R23 ;  /* 0x000000050a175c24 */ /* 0x000fca000f8e0217 */
[----:B------:R-:W-:Y:S02]  /*0820*/  @P6 IMAD R27, R10, UR5, R27 ;  /* 0x000000050a1b6c24 */ /* 0x000fe4000f8e021b */
[----:B0-----:R-:W-:-:S06]  /*0830*/  @P5 IMAD.WIDE R14, R23, 0x4, R14 ;  /* 0x00000004170e5825 */ /* 0x001fcc00078e020e */
[----:B------:R-:W3:Y:S04]  /*0840*/  @P5 LDG.E R14, desc[UR10][R14.64] ;  /* 0x0000000a0e0e5981 */ /* 0x000ee8000c1e1900 */
[----:B--2---:R0:W-:Y:S01]  /*0850*/  @P4 STS [R17], R16 ;  /* 0x0000001011004388 */ /* 0x0041e20000000800 */
[----:B------:R-:W-:-:S04]  /*0860*/  ISETP.GE.AND P4, PT, R25, UR5, PT ;  /* 0x0000000519007c0c */ /* 0x000fc8000bf86270 */
[----:B------:R-:W-:-:S04]  /*0870*/  ISETP.GT.AND P4, PT, R25, -0x1, !P4 ;  /* 0xffffffff1900780c */ /* 0x000fc80006784270 */
[----:B------:R-:W-:Y:S01]  /*0880*/  PLOP3.LUT P4, PT, P4, P3, PT, 0x80, 0x8 ;  /* 0x000000000008781c */ /* 0x000fe20002787070 */
[----:B0-----:R-:W0:-:S12]  /*0890*/  @P6 LDC.64 R16, c[0x0][0x380] ;  /* 0x0000e000ff106b82 */ /* 0x001e180000000a00 */
[----:B------:R-:W1:Y:S01]  /*08a0*/  @P4 LDC.64 R18, c[0x0][0x380] ;  /* 0x0000e000ff124b82 */ /* 0x000e620000000a00 */
[----:B------:R-:W-:Y:S02]  /*08b0*/  @P4 IMAD R25, R10, UR5, R25 ;  /* 0x000000050a194c24 */ /* 0x000fe4000f8e0219 */
[----:B0-----:R-:W-:-:S06]  /*08c0*/  @P6 IMAD.WIDE R16, R27, 0x4, R16 ;  /* 0x000000041b106825 */ /* 0x001fcc00078e0210 */
[----:B------:R-:W2:Y:S01]  /*08d0*/  @P6 LDG.E R16, desc[UR10][R16.64] ;  /* 0x0000000a10106981 */ /* 0x000ea2000c1e1900 */
[----:B-1----:R-:W-:-:S06]  /*08e0*/  @P4 IMAD.WIDE R18, R25, 0x4, R18 ;  /* 0x0000000419124825 */ /* 0x002fcc00078e0212 */
[----:B------:R-:W4:Y:S01]  /*08f0*/  @P4 LDG.E R18, desc[UR10][R18.64] ;  /* 0x0000000a12124981 */ /* 0x000f22000c1e1900 */
[----:B------:R-:W-:-:S05]  /*0900*/  IMAD.IADD R23, R2, 0x1, R21 ;  /* 0x0000000102177824 */ /* 0x000fca00078e0215 */
[C---:B------:R-:W-:Y:S01]  /*0910*/  IADD3 R25, PT, PT, R23.reuse, R2, RZ ;  /* 0x0000000217197210 */ /* 0x040fe20007ffe0ff */
[----:B------:R-:W-:-:S04]  /*0920*/  @P5 IMAD R23, R23, 0x4, R12 ;  /* 0x0000000417175824 */ /* 0x000fc800078e020c */
[C---:B------:R-:W-:Y:S01]  /*0930*/  IMAD.IADD R21, R25.reuse, 0x1, R2 ;  /* 0x0000000119157824 */ /* 0x040fe200078e0202 */
[----:B------:R-:W-:-:S03]  /*0940*/  @P4 LEA R25, R25, R12, 0x2 ;  /* 0x0000000c19194211 */ /* 0x000fc600078e10ff */
[C---:B------:R-:W-:Y:S01]  /*0950*/  @P6 IMAD R27, R21.reuse, 0x4, R12 ;  /* 0x00000004151b6824 */ /* 0x040fe200078e020c */
[----:B---3--:R3:W-:Y:S01]  /*0960*/  @P5 STS [R23], R14 ;  /* 0x0000000e17005388 */ /* 0x0087e20000000800 */
[----:B------:R-:W-:-:S03]  /*0970*/  IMAD.IADD R21, R21, 0x1, R2 ;  /* 0x0000000115157824 */ /* 0x000fc600078e0202 */
[----:B----4-:R3:W-:Y:S04]  /*0980*/  @P4 STS [R25], R18 ;  /* 0x0000001219004388 */ /* 0x0107e80000000800 */
[----:B--2---:R3:W-:Y:S01]  /*0990*/  @P6 STS [R27], R16 ;  /* 0x000000101b006388 */ /* 0x0047e20000000800 */
[----:B------:R-:W-:-:S13]  /*09a0*/  ISETP.GE.U32.AND P4, PT, R21, 0x2a, PT ;  /* 0x0000002a1500780c */ /* 0x000fda0003f86070 */
[----:B---3--:R-:W-:Y:S05]  /*09b0*/  @!P4 BRA `(.L_x_10) ;  /* 0xfffffffc0044c947 */ /* 0x008fea000383ffff */
.L_x_3:
[----:B------:R-:W-:Y:S05]  /*09c0*/  BSYNC.RECONVERGENT B1 ;  /* 0x0000000000017941 */ /* 0x000fea0003800200 */
.L_x_2:
[----:B------:R-:W-:-:S04]  /*09d0*/  IADD3 R8, PT, PT, R8, UR7, RZ ;  /* 0x0000000708087c10 */ /* 0x000fc8000fffe0ff */
[----:B------:R-:W-:-:S13]  /*09e0*/  ISETP.GE.U32.AND P3, PT, R8, 0x2a, PT ;  /* 0x0000002a0800780c */ /* 0x000fda0003f66070 */
[----:B------:R-:W-:Y:S05]  /*09f0*/  @!P3 BRA `(.L_x_11) ;  /* 0xfffffff8004cb947 */ /* 0x000fea000383ffff */
.L_x_1:
[----:B--2---:R-:W-:Y:S05]  /*0a00*/  BSYNC.RECONVERGENT B2 ;  /* 0x0000000000027941 */ /* 0x004fea0003800200 */
.L_x_0:
[----:B------:R-:W-:Y:S01]  /*0a10*/  BAR.SYNC.DEFER_BLOCKING 0x0 ;  /* 0x0000000000007b1d */ /* 0x000fe20000010000 */
[----:B------:R-:W-:-:S05]  /*0a20*/  ISETP.GT.U32.AND P0, PT, R0, 0x29, PT ;  /* 0x000000290000780c */ /* 0x000fca0003f04070 */
[----:B------:R-:W-:Y:S08]  /*0a30*/  BSSY.RECONVERGENT B0, `(.L_x_12) ;  /* 0x00000b1000007945 */ /* 0x000ff00003800200 */
[----:B------:R-:W-:Y:S05]  /*0a40*/  @P0 BRA `(.L_x_13) ;  /* 0x0000000800bc0947 */ /* 0x000fea0003800000 */
[----:B------:R-:W2:Y:S01]  /*0a50*/  I2F.U32.RP R8, R2 ;  /* 0x0000000200087306 */ /* 0x000ea20000209000 */
[C---:B------:R-:W-:Y:S01]  /*0a60*/  IMAD.IADD R5, R2.reuse, 0x1, R3 ;  /* 0x0000000102057824 */ /* 0x040fe200078e0203 */
[----:B------:R-:W3:Y:S01]  /*0a70*/  LDCU UR12, c[0x0][0x3a8] ;  /* 0x00007500ff0c77ac */ /* 0x000ee20008000800 */
[----:B------:R-:W-:Y:S02]  /*0a80*/  ISETP.NE.U32.AND P2, PT, R2, RZ, PT ;  /* 0x000000ff0200720c */ /* 0x000fe40003f45070 */
[C---:B------:R-:W-:Y:S01]  /*0a90*/  VIADD R9, R5.reuse, 0x1 ;  /* 0x0000000105097836 */ /* 0x040fe20000000000 */
[C---:B------:R-:W-:Y:S01]  /*0aa0*/  ISETP.GE.U32.AND P0, PT, R5.reuse, 0x20, PT ;  /* 0x000000200500780c */ /* 0x040fe20003f06070 */
[----:B------:R-:W4:Y:S01]  /*0ab0*/  LDCU.64 UR4, c[0x0][0x120] ;  /* 0x00002400ff0477ac */ /* 0x000f220008000a00 */
[----:B------:R-:W-:Y:S02]  /*0ac0*/  VIMNMX.U32 R4, PT, PT, R5, 0x20, !PT ;  /* 0x0000002005047848 */ /* 0x000fe40007fe0000 */
[----:B------:R-:W-:Y:S01]  /*0ad0*/  MOV R10, R0 ;  /* 0x00000000000a7202 */ /* 0x000fe20000000f00 */
[----:B------:R-:W4:Y:S01]  /*0ae0*/  LDCU.64 UR8, c[0x0][0x390] ;  /* 0x00007200ff0877ac */ /* 0x000f220008000a00 */
[----:B--2---:R-:W2:Y:S07]  /*0af0*/  MUFU.RCP R8, R8 ;  /* 0x0000000800087308 */ /* 0x004eae0000001000 */
[----:B------:R-:W-:Y:S01]  /*0b00*/  @P0 IMAD.MOV R9, RZ, RZ, R5 ;  /* 0x000000ffff090224 */ /* 0x000fe200078e0205 */
[----:B---3--:R-:W-:-:S03]  /*0b10*/  UISETP.NE.AND UP0, UPT, UR12, 0x5, UPT ;  /* 0x000000050c00788c */ /* 0x008fc6000bf05270 */
[----:B------:R-:W-:Y:S01]  /*0b20*/  IMAD.IADD R9, R4, 0x1, -R9 ;  /* 0x0000000104097824 */ /* 0x000fe200078e0a09 */
[----:B----4-:R-:W-:Y:S02]  /*0b30*/  USEL UR4, UR4, UR8, !UP0 ;  /* 0x0000000804047287 */ /* 0x010fe4000c000000 */
[----:B------:R-:W-:Y:S01]  /*0b40*/  USEL UR5, UR5, UR9, !UP0 ;  /* 0x0000000905057287 */ /* 0x000fe2000c000000 */
[----:B--2---:R-:W-:-:S04]  /*0b50*/  VIADD R6, R8, 0xffffffe ;  /* 0x0ffffffe08067836 */ /* 0x004fc80000000000 */
[----:B------:R2:W3:Y:S02]  /*0b60*/  F2I.FTZ.U32.TRUNC.NTZ R7, R6 ;  /* 0x0000000600077305 */ /* 0x0004e4000021f000 */
[----:B--2---:R-:W-:Y:S01]  /*0b70*/  HFMA2 R6, -RZ, RZ, 0, 0 ;  /* 0x00000000ff067431 */ /* 0x004fe200000001ff */
[----:B---3--:R-:W-:-:S05]  /*0b80*/  IADD3 R11, PT, PT, RZ, -R7, RZ ;  /* 0x80000007ff0b7210 */ /* 0x008fca0007ffe0ff */
[----:B------:R-:W-:-:S04]  /*0b90*/  IMAD R11, R11, R2, RZ ;  /* 0x000000020b0b7224 */ /* 0x000fc800078e02ff */
[----:B------:R-:W-:-:S04]  /*0ba0*/  IMAD.HI.U32 R8, R7, R11, R6 ;  /* 0x0000000b07087227 */ /* 0x000fc800078e0006 */
[----:B------:R-:W-:Y:S02]  /*0bb0*/  IMAD.U32 R6, RZ, RZ, UR4 ;  /* 0x00000004ff067e24 */ /* 0x000fe4000f8e00ff */
[----:B------:R-:W-:-:S04]  /*0bc0*/  IMAD.HI.U32 R8, R8, R9, RZ ;  /* 0x0000000908087227 */ /* 0x000fc800078e00ff */
[----:B------:R-:W-:Y:S02]  /*0bd0*/  IMAD.MOV R4, RZ, RZ, -R8 ;  /* 0x000000ffff047224 */ /* 0x000fe400078e0a08 */
[----:B------:R-:W-:Y:S02]  /*0be0*/  IMAD.U32 R7, RZ, RZ, UR5 ;  /* 0x00000005ff077e24 */ /* 0x000fe4000f8e00ff */
[----:B------:R-:W-:-:S05]  /*0bf0*/  IMAD R9, R2, R4, R9 ;  /* 0x0000000402097224 */ /* 0x000fca00078e0209 */
[----:B------:R-:W-:-:S13]  /*0c00*/  ISETP.GE.U32.AND P0, PT, R9, R2, PT ;  /* 0x000000020900720c */ /* 0x000fda0003f06070 */
[----:B------:R-:W-:Y:S01]  /*0c10*/  @P0 IADD3 R9, PT, PT, R9, -R2, RZ ;  /* 0x8000000209090210 */ /* 0x000fe20007ffe0ff */
[----:B------:R-:W-:-:S03]  /*0c20*/  @P0 VIADD R8, R8, 0x1 ;  /* 0x0000000108080836 */ /* 0x000fc60000000000 */
[----:B------:R-:W-:-:S13]  /*0c30*/  ISETP.GE.U32.AND P1, PT, R9, R2, PT ;  /* 0x000000020900720c */ /* 0x000fda0003f26070 */
[----:B------:R-:W-:Y:S01]  /*0c40*/  @P1 VIADD R8, R8, 0x1 ;  /* 0x0000000108081836 */ /* 0x000fe20000000000 */
[----:B------:R-:W-:-:S07]  /*0c50*/  @!P2 LOP3.LUT R8, RZ, R2, RZ, 0x33, !PT ;  /* 0x00000002ff08a212 */ /* 0x000fce00078e33ff */
.L_x_19:
[----:B------:R-:W-:Y:S01]  /*0c60*/  ISETP.GT.U32.AND P0, PT, R3, 0x1f, PT ;  /* 0x0000001f0300780c */ /* 0x000fe20003f04070 */
[----:B------:R-:W-:-:S12]  /*0c70*/  BSSY.RECONVERGENT B1, `(.L_x_14) ;  /* 0x0000089000017945 */ /* 0x000fd80003800200 */
[----:B--23--:R-:W-:Y:S05]  /*0c80*/  @P0 BRA `(.L_x_15) ;  /* 0x00000008001c0947 */ /* 0x00cfea0003800000 */
[----:B------:R-:W2:Y:S01]  /*0c90*/  S2R R9, SR_CgaCtaId ;  /* 0x0000000000097919 */ /* 0x000ea20000008800 */
[----:B------:R-:W-:Y:S01]  /*0ca0*/  ISETP.GE.U32.AND P0, PT, R5, 0x20, PT ;  /* 0x000000200500780c */ /* 0x000fe20003f06070 */
[----:B------:R-:W-:Y:S01]  /*0cb0*/  BSSY.RECONVERGENT B2, `(.L_x_16) ;  /* 0x0000037000027945 */ /* 0x000fe20003800200 */
[C---:B------:R-:W-:Y:S02]  /*0cc0*/  IADD3 R4, PT, PT, R8.reuse, -0x1, RZ ;  /* 0xffffffff08047810 */ /* 0x040fe40007ffe0ff */
[----:B------:R-:W-:Y:S02]  /*0cd0*/  SEL R11, RZ, 0xffffffff, P0 ;  /* 0xffffffffff0b7807 */ /* 0x000fe40000000000 */
[----:B------:R-:W-:Y:S02]  /*0ce0*/  MOV R12, 0x400 ;  /* 0x00000400000c7802 */ /* 0x000fe40000000f00 */
[----:B------:R-:W-:Y:S02]  /*0cf0*/  ISETP.NE.AND P1, PT, R8, R11, PT ;  /* 0x0000000b0800720c */ /* 0x000fe40003f25270 */
[----:B------:R-:W-:-:S03]  /*0d00*/  MOV R13, R3 ;  /* 0x00000003000d7202 */ /* 0x000fc60000000f00 */
[----:B------:R-:W-:-:S05]  /*0d10*/  @P0 IMAD.MOV R4, RZ, RZ, R8 ;  /* 0x000000ffff040224 */ /* 0x000fca00078e0208 */
[----:B------:R-:W-:-:S04]  /*0d20*/  LOP3.LUT R4, R4, 0x1, RZ, 0xc0, !PT ;  /* 0x0000000104047812 */ /* 0x000fc800078ec0ff */
[----:B------:R-:W-:Y:S01]  /*0d30*/  ISETP.NE.U32.AND P0, PT, R4, 0x1, PT ;  /* 0x000000010400780c */ /* 0x000fe20003f05070 */
[----:B------:R-:W-:-:S05]  /*0d40*/  VIADD R4, R12, 0x1b90 ;  /* 0x00001b900c047836 */ /* 0x000fca0000000000 */
[----:B--2---:R-:W-:-:S05]  /*0d50*/  LEA R11, R9, R4, 0x18 ;  /* 0x00000004090b7211 */ /* 0x004fca00078ec0ff */
[----:B------:R-:W-:Y:S02]  /*0d60*/  IMAD R11, R10, 0x80, R11 ;  /* 0x000000800a0b7824 */ /* 0x000fe400078e020b */
[----:B------:R-:W-:Y:S05]  /*0d70*/  @!P0 BRA `(.L_x_17) ;  /* 0x0000000000a88947 */ /* 0x000fea0003800000 */
[----:B------:R-:W2:Y:S04]  /*0d80*/  LD.E R25, desc[UR10][R6.64] ;  /* 0x0000000a06197980 */ /* 0x000ea8000c101900 */
[----:B------:R-:W3:Y:S04]  /*0d90*/  LD.E R21, desc[UR10][R6.64+0x4] ;  /* 0x0000040a06157980 */ /* 0x000ee8000c101900 */
[----:B------:R-:W4:Y:S04]  /*0da0*/  LD.E R23, desc[UR10][R6.64+0x8] ;  /* 0x0000080a06177980 */ /* 0x000f28000c101900 */
[----:B------:R-:W5:Y:S04]  /*0db0*/  LD.E R22, desc[UR10][R6.64+0xc] ;  /* 0x00000c0a06167980 */ /* 0x000f68000c101900 */
[----:B------:R-:W5:Y:S04]  /*0dc0*/  LD.E R20, desc[UR10][R6.64+0x10] ;  /* 0x0000100a06147980 */ /* 0x000f68000c101900 */
[----:B------:R-:W5:Y:S04]  /*0dd0*/  LD.E R19, desc[UR10][R6.64+0x14] ;  /* 0x0000140a06137980 */ /* 0x000f68000c101900 */
[----:B------:R-:W5:Y:S04]  /*0de0*/  LD.E R18, desc[UR10][R6.64+0x18] ;  /* 0x0000180a06127980 */ /* 0x000f68000c101900 */
[----:B------:R-:W5:Y:S04]  /*0df0*/  LD.E R13, desc[UR10][R6.64+0x1c] ;  /* 0x00001c0a060d7980 */ /* 0x000f68000c101900 */
[----:B01----:R-:W5:Y:S04]  /*0e00*/  LD.E R17, desc[UR10][R6.64+0x20] ;  /* 0x0000200a06117980 */ /* 0x003f68000c101900 */
[----:B------:R-:W5:Y:S04]  /*0e10*/  LD.E R16, desc[UR10][R6.64+0x24] ;  /* 0x0000240a06107980 */ /* 0x000f68000c101900 */
[----:B------:R-:W5:Y:S01]  /*0e20*/  LD.E R14, desc[UR10][R6.64+0x28] ;  /* 0x0000280a060e7980 */ /* 0x000f62000c101900 */
[----:B------:R-:W-:-:S05]  /*0e30*/  LEA R15, R9, R12, 0x18 ;  /* 0x0000000c090f7211 */ /* 0x000fca00078ec0ff */
[----:B------:R-:W-:-:S04]  /*0e40*/  IMAD R4, R10, 0xa8, R15 ;  /* 0x000000a80a047824 */ /* 0x000fc800078e020f */
[----:B------:R-:W-:-:S05]  /*0e50*/  IMAD R15, R3, 0x4, R4 ;  /* 0x00000004030f7824 */ /* 0x000fca00078e0204 */
[----:B------:R-:W2:Y:S04]  /*0e60*/  LDS R4, [R15] ;  /* 0x000000000f047984 */ /* 0x000ea80000000800 */
[----:B------:R-:W3:Y:S04]  /*0e70*/  LDS R27, [R15+0x4] ;  /* 0x000004000f1b7984 */ /* 0x000ee80000000800 */
[----:B------:R-:W4:Y:S01]  /*0e80*/  LDS R24, [R15+0x8] ;  /* 0x000008000f187984 */ /* 0x000f220000000800 */
[----:B--2---:R-:W-:-:S03]  /*0e90*/  FFMA R4, R4, R25, RZ ;  /* 0x0000001904047223 */ /* 0x004fc600000000ff */
[----:B------:R-:W5:Y:S01]  /*0ea0*/  LDS R25, [R15+0xc] ;  /* 0x00000c000f197984 */ /* 0x000f620000000800 */
[----:B---3--:R-:W-:-:S03]  /*0eb0*/  FFMA R27, R27, R21, R4 ;  /* 0x000000151b1b7223 */ /* 0x008fc60000000004 */
[----:B------:R-:W0:Y:S01]  /*0ec0*/  LDS R21, [R15+0x10] ;  /* 0x000010000f157984 */ /* 0x000e220000000800 */
[----:B----4-:R-:W-:-:S03]  /*0ed0*/  FFMA R26, R24, R23, R27 ;  /* 0x00000017181a7223 */ /* 0x010fc6000000001b */
[----:B------:R-:W1:Y:S04]  /*0ee0*/  LDS R4, [R15+0x14] ;  /* 0x000014000f047984 */ /* 0x000e680000000800 */
[----:B------:R-:W2:Y:S04]  /*0ef0*/  LDS R23, [R15+0x18] ;  /* 0x000018000f177984 */ /* 0x000ea80000000800 */
[----:B------:R-:W3:Y:S04]  /*0f00*/  LDS R24, [R15+0x1c] ;  /* 0x00001c000f187984 */ /* 0x000ee80000000800 */
[----:B------:R-:W-:Y:S01]  /*0f10*/  LDS R27, [R15+0x28] ;  /* 0x000028000f1b7984 */ /* 0x000fe20000000800 */
[----:B-----5:R-:W-:-:S03]  /*0f20*/  FFMA R26, R25, R22, R26 ;  /* 0x00000016191a7223 */ /* 0x020fc6000000001a */
[----:B------:R-:W4:Y:S01]  /*0f30*/  LDS R22, [R15+0x20] ;  /* 0x000020000f167984 */ /* 0x000f220000000800 */
[----:B0-----:R-:W-:-:S03]  /*0f40*/  FFMA R21, R21, R20, R26 ;  /* 0x0000001415157223 */ /* 0x001fc6000000001a */
[----:B------:R-:W0:Y:S01]  /*0f50*/  LDS R25, [R15+0x24] ;  /* 0x000024000f197984 */ /* 0x000e220000000800 */
[----:B-1----:R-:W-:-:S04]  /*0f60*/  FFMA R4, R4, R19, R21 ;  /* 0x0000001304047223 */ /* 0x002fc80000000015 */
[----:B--2---:R-:W-:Y:S01]  /*0f70*/  FFMA R23, R23, R18, R4 ;  /* 0x0000001217177223 */ /* 0x004fe20000000004 */
[----:B------:R-:W-:-:S03]  /*0f80*/  IADD3 R4, PT, PT, R3, R10, RZ ;  /* 0x0000000a03047210 */ /* 0x000fc60007ffe0ff */
[----:B---3--:R-:W-:Y:S02]  /*0f90*/  FFMA R13, R24, R13, R23 ;  /* 0x0000000d180d7223 */ /* 0x008fe40000000017 */
[----:B------:R-:W-:-:S05]  /*0fa0*/  IMAD.SHL.U32 R4, R4, 0x4, RZ ;  /* 0x0000000404047824 */ /* 0x000fca00078e00ff */
[----:B------:R-:W-:Y:S01]  /*0fb0*/  LOP3.LUT R4, R4, 0x7c, RZ, 0xc0, !PT ;  /* 0x0000007c04047812 */ /* 0x000fe200078ec0ff */
[----:B----4-:R-:W-:-:S04]  /*0fc0*/  FFMA R22, R22, R17, R13 ;  /* 0x0000001116167223 */ /* 0x010fc8000000000d */
[----:B------:R-:W-:Y:S01]  /*0fd0*/  IMAD.IADD R17, R11, 0x1, R4 ;  /* 0x000000010b117824 */ /* 0x000fe200078e0204 */
[----:B------:R-:W-:Y:S01]  /*0fe0*/  MOV R13, R5 ;  /* 0x00000005000d7202 */ /* 0x000fe20000000f00 */
[----:B0-----:R-:W-:-:S04]  /*0ff0*/  FFMA R16, R25, R16, R22 ;  /* 0x0000001019107223 */ /* 0x001fc80000000016 */
[----:B------:R-:W-:-:S05]  /*1000*/  FFMA R14, R27, R14, R16 ;  /* 0x0000000e1b0e7223 */ /* 0x000fca0000000010 */
[----:B------:R2:W-:Y:S02]  /*1010*/  STS [R17], R14 ;  /* 0x0000000e11007388 */ /* 0x0005e40000000800 */
.L_x_17:
[----:B------:R-:W-:Y:S05]  /*1020*/  BSYNC.RECONVERGENT B2 ;  /* 0x0000000000027941 */ /* 0x000fea0003800200 */
.L_x_16:
[----:B------:R-:W-:Y:S05]  /*1030*/  @!P1 BRA `(.L_x_15) ;  /* 0x0000000400309947 */ /* 0x000fea0003800000 */
[----:B------:R3:W5:Y:S04]  /*1040*/  LD.E R4, desc[UR10][R6.64] ;  /* 0x0000000a06047980 */ /* 0x000768000c101900 */
[----:B012---:R3:W5:Y:S04]  /*1050*/  LD.E R14, desc[UR10][R6.64+0x4] ;  /* 0x0000040a060e7980 */ /* 0x007768000c101900 */
[----:B------:R3:W5:Y:S04]  /*1060*/  LD.E R15, desc[UR10][R6.64+0x8] ;  /* 0x0000080a060f7980 */ /* 0x000768000c101900 */
[----:B------:R3:W5:Y:S04]  /*1070*/  LD.E R16, desc[UR10][R6.64+0xc] ;  /* 0x00000c0a06107980 */ /* 0x000768000c101900 */
[----:B------:R3:W5:Y:S04]  /*1080*/  LD.E R17, desc[UR10][R6.64+0x10] ;  /* 0x0000100a06117980 */ /* 0x000768000c101900 */
[----:B------:R3:W5:Y:S04]  /*1090*/  LD.E R18, desc[UR10][R6.64+0x14] ;  /* 0x0000140a06127980 */ /* 0x000768000c101900 */
[----:B------:R3:W5:Y:S04]  /*10a0*/  LD.E R19, desc[UR10][R6.64+0x18] ;  /* 0x0000180a06137980 */ /* 0x000768000c101900 */
[----:B------:R3:W5:Y:S04]  /*10b0*/  LD.E R20, desc[UR10][R6.64+0x1c] ;  /* 0x00001c0a06147980 */ /* 0x000768000c101900 */
[----:B------:R3:W5:Y:S04]  /*10c0*/  LD.E R21, desc[UR10][R6.64+0x20] ;  /* 0x0000200a06157980 */ /* 0x000768000c101900 */
[----:B------:R3:W5:Y:S04]  /*10d0*/  LD.E R22, desc[UR10][R6.64+0x24] ;  /* 0x0000240a06167980 */ /* 0x000768000c101900 */
[----:B------:R3:W5:Y:S01]  /*10e0*/  LD.E R23, desc[UR10][R6.64+0x28] ;  /* 0x0000280a06177980 */ /* 0x000762000c101900 */
[----:B------:R-:W-:Y:S01]  /*10f0*/  LEA R12, R9, R12, 0x18 ;  /* 0x0000000c090c7211 */ /* 0x000fe200078ec0ff */
[----:B------:R-:W-:-:S02]  /*1100*/  IMAD R27, R10, 0x2a, R13 ;  /* 0x0000002a0a1b7824 */ /* 0x000fc400078e020d */
[----:B------:R-:W-:Y:S02]  /*1110*/  IMAD.IADD R9, R13, 0x1, R10 ;  /* 0x000000010d097824 */ /* 0x000fe400078e020a */
[----:B------:R-:W-:-:S03]  /*1120*/  IMAD.U32 R27, R27, 0x4, R12 ;  /* 0x000000041b1b7824 */ /* 0x000fc600078e000c */
[----:B------:R-:W-:Y:S01]  /*1130*/  IADD3 R25, PT, PT, R9, R2, RZ ;  /* 0x0000000209197210 */ /* 0x000fe20007ffe0ff */
[----:B---3--:R-:W-:-:S07]  /*1140*/  VIADD R27, R27, 0x14 ;  /* 0x000000141b1b7836 */ /* 0x008fce0000000000 */
.L_x_18:
[----:B---3--:R-:W0:Y:S01]  /*1150*/  LDS R29, [R27+-0x14] ;  /* 0xffffec001b1d7984 */ /* 0x008e220000000800 */
[----:B------:R-:W-:-:S03]  /*1160*/  IMAD R13, R2, 0x2, R13 ;  /* 0x00000002020d7824 */ /* 0x000fc600078e020d */
[----:B------:R-:W1:Y:S02]  /*1170*/  LDS R12, [R27+-0x10] ;  /* 0xfffff0001b0c7984 */ /* 0x000e640000000800 */
[----:B------:R-:W-:Y:S02]  /*1180*/  ISETP.GE.U32.AND P0, PT, R13, 0x20, PT ;  /* 0x000000200d00780c */ /* 0x000fe40003f06070 */
[----:B------:R-:W2:Y:S01]  /*1190*/  LDS R24, [R27+-0xc] ;  /* 0xfffff4001b187984 */ /* 0x000ea20000000800 */
[----:B0----5:R-:W-:-:S04]  /*11a0*/  FFMA R29, R4, R29, RZ ;  /* 0x0000001d041d7223 */ /* 0x021fc800000000ff */
[----:B-1----:R-:W-:-:S04]  /*11b0*/  FFMA R12, R14, R12, R29 ;  /* 0x0000000c0e0c7223 */ /* 0x002fc8000000001d */
[----:B--2---:R-:W-:Y:S02]  /*11c0*/  FFMA R29, R15, R24, R12 ;  /* 0x000000180f1d7223 */ /* 0x004fe4000000000c */
[----:B------:R-:W0:Y:S04]  /*11d0*/  LDS R12, [R27+-0x8] ;  /* 0xfffff8001b0c7984 */ /* 0x000e280000000800 */
[----:B------:R-:W1:Y:S01]  /*11e0*/  LDS R24, [R27+-0x4] ;  /* 0xfffffc001b187984 */ /* 0x000e620000000800 */
[----:B0-----:R-:W-:-:S04]  /*11f0*/  FFMA R12, R16, R12, R29 ;  /* 0x0000000c100c7223 */ /* 0x001fc8000000001d */
[----:B-1----:R-:W-:Y:S02]  /*1200*/  FFMA R29, R17, R24, R12 ;  /* 0x00000018111d7223 */ /* 0x002fe4000000000c */
[----:B------:R-:W0:Y:S04]  /*1210*/  LDS R12, [R27] ;  /* 0x000000001b0c7984 */ /* 0x000e280000000800 */
[----:B------:R-:W1:Y:S01]  /*1220*/  LDS R24, [R27+0x4] ;  /* 0x000004001b187984 */ /* 0x000e620000000800 */
[----:B0-----:R-:W-:-:S04]  /*1230*/  FFMA R12, R18, R12, R29 ;  /* 0x0000000c120c7223 */ /* 0x001fc8000000001d */
[----:B-1----:R-:W-:Y:S02]  /*1240*/  FFMA R29, R19, R24, R12 ;  /* 0x00000018131d7223 */ /* 0x002fe4000000000c */
[----:B------:R-:W0:Y:S04]  /*1250*/  LDS R12, [R27+0x8] ;  /* 0x000008001b0c7984 */ /* 0x000e280000000800 */
[----:B------:R-:W1:Y:S01]  /*1260*/  LDS R24, [R27+0xc] ;  /* 0x00000c001b187984 */ /* 0x000e620000000800 */
[----:B0-----:R-:W-:-:S04]  /*1270*/  FFMA R12, R20, R12, R29 ;  /* 0x0000000c140c7223 */ /* 0x001fc8000000001d */
[----:B-1----:R-:W-:Y:S02]  /*1280*/  FFMA R29, R21, R24, R12 ;  /* 0x00000018151d7223 */ /* 0x002fe4000000000c */
[----:B------:R-:W0:Y:S04]  /*1290*/  LDS R12, [R27+0x10] ;  /* 0x000010001b0c7984 */ /* 0x000e280000000800 */
[----:B------:R-:W1:Y:S01]  /*12a0*/  LDS R24, [R27+0x14] ;  /* 0x000014001b187984 */ /* 0x000e620000000800 */
[----:B0-----:R-:W-:-:S04]  /*12b0*/  FFMA R12, R22, R12, R29 ;  /* 0x0000000c160c7223 */ /* 0x001fc8000000001d */
[----:B-1----:R-:W-:Y:S01]  /*12c0*/  FFMA R24, R23, R24, R12 ;  /* 0x0000001817187223 */ /* 0x002fe2000000000c */
[----:B------:R-:W-:Y:S02]  /*12d0*/  SHF.L.U32 R12, R9, 0x2, RZ ;  /* 0x00000002090c7819 */ /* 0x000fe400000006ff */
[----:B------:R-:W-:Y:S02]  /*12e0*/  LEA R9, R2, R9, 0x1 ;  /* 0x0000000902097211 */ /* 0x000fe400078e08ff */
[----:B------:R-:W-:-:S05]  /*12f0*/  LOP3.LUT R12, R12, 0x7c, RZ, 0xc0, !PT ;  /* 0x0000007c0c0c7812 */ /* 0x000fca00078ec0ff */
[----:B------:R-:W-:Y:S01]  /*1300*/  IMAD.IADD R29, R11, 0x1, R12 ;  /* 0x000000010b1d7824 */ /* 0x000fe200078e020c */
[CC--:B------:R-:W-:Y:S02]  /*1310*/  LEA R12, R2.reuse, R27.reuse, 0x2 ;  /* 0x0000001b020c7211 */ /* 0x0c0fe400078e10ff */
[----:B------:R-:W-:Y:S02]  /*1320*/  LEA R27, R2, R27, 0x3 ;  /* 0x0000001b021b7211 */ /* 0x000fe400078e18ff */
[----:B------:R-:W-:Y:S04]  /*1330*/  STS [R29], R24 ;  /* 0x000000181d007388 */ /* 0x000fe80000000800 */
[----:B------:R-:W0:Y:S04]  /*1340*/  LDS R26, [R12+-0x14] ;  /* 0xffffec000c1a7984 */ /* 0x000e280000000800 */
[----:B------:R-:W1:Y:S04]  /*1350*/  LDS R28, [R12+-0x10] ;  /* 0xfffff0000c1c7984 */ /* 0x000e680000000800 */
[----:B------:R-:W-:Y:S01]  /*1360*/  LDS R24, [R12] ;  /* 0x000000000c187984 */ /* 0x000fe20000000800 */
[----:B0-----:R-:W-:-:S04]  /*1370*/  FFMA R26, R4, R26, RZ ;  /* 0x0000001a041a7223 */ /* 0x001fc800000000ff */
[----:B-1----:R-:W-:Y:S02]  /*1380*/  FFMA R26, R14, R28, R26 ;  /* 0x0000001c0e1a7223 */ /* 0x002fe4000000001a */
[----:B------:R-:W0:Y:S02]  /*1390*/  LDS R28, [R12+-0xc] ;  /* 0xfffff4000c1c7984 */ /* 0x000e240000000800 */
[----:B0-----:R-:W-:Y:S02]  /*13a0*/  FFMA R26, R15, R28, R26 ;  /* 0x0000001c0f1a7223 */ /* 0x001fe4000000001a */
[----:B------:R-:W0:Y:S02]  /*13b0*/  LDS R28, [R12+-0x8] ;  /* 0xfffff8000c1c7984 */ /* 0x000e240000000800 */
[----:B0-----:R-:W-:Y:S02]  /*13c0*/  FFMA R26, R16, R28, R26 ;  /* 0x0000001c101a7223 */ /* 0x001fe4000000001a */
[----:B------:R-:W0:Y:S02]  /*13d0*/  LDS R28, [R12+-0x4] ;  /* 0xfffffc000c1c7984 */ /* 0x000e240000000800 */
[----:B0-----:R-:W-:-:S02]  /*13e0*/  FFMA R29, R17, R28, R26 ;  /* 0x0000001c111d7223 */ /* 0x001fc4000000001a */
[----:B------:R-:W0:Y:S02]  /*13f0*/  LDS R26, [R12+0x4] ;  /* 0x000004000c1a7984 */ /* 0x000e240000000800 */
[----:B------:R-:W-:-:S04]  /*1400*/  FFMA R24, R18, R24, R29 ;  /* 0x0000001812187223 */ /* 0x000fc8000000001d */
[----:B0-----:R-:W-:Y:S02]  /*1410*/  FFMA R29, R19, R26, R24 ;  /* 0x0000001a131d7223 */ /* 0x001fe40000000018 */
        /* <DEDUP_REMOVED lines=8> */
[----:B------:R-:W-:Y:S02]  /*14a0*/  IMAD.SHL.U32 R26, R25, 0x4, RZ ;  /* 0x00000004191a7824 */ /* 0x000fe400078e00ff */
[----:B------:R-:W-:-:S03]  /*14b0*/  IMAD R25, R2, 0x2, R25 ;  /* 0x0000000202197824 */ /* 0x000fc600078e0219 */
[----:B------:R-:W-:-:S04]  /*14c0*/  LOP3.LUT R26, R26, 0x7c, RZ, 0xc0, !PT ;  /* 0x0000007c1a1a7812 */ /* 0x000fc800078ec0ff */
[----:B------:R-:W-:-:S05]  /*14d0*/  IADD3 R29, PT, PT, R11, R26, RZ ;  /* 0x0000001a0b1d7210 */ /* 0x000fca0007ffe0ff */
[----:B------:R3:W-:Y:S01]  /*14e0*/  STS [R29], R24 ;  /* 0x000000181d007388 */ /* 0x0007e20000000800 */
[----:B------:R-:W-:Y:S05]  /*14f0*/  @!P0 BRA `(.L_x_18) ;  /* 0xfffffffc00148947 */ /* 0x000fea000383ffff */
.L_x_15:
[----:B------:R-:W-:Y:S05]  /*1500*/  BSYNC.RECONVERGENT B1 ;  /* 0x0000000000017941 */ /* 0x000fea0003800200 */
.L_x_14:
[----:B------:R-:W-:-:S05]  /*1510*/  VIADD R10, R10, UR7 ;  /* 0x000000070a0a7c36 */ /* 0x000fca0008000000 */
[----:B------:R-:W-:-:S13]  /*1520*/  ISETP.GE.U32.AND P0, PT, R10, 0x2a, PT ;  /* 0x0000002a0a00780c */ /* 0x000fda0003f06070 */
[----:B------:R-:W-:Y:S05]  /*1530*/  @!P0 BRA `(.L_x_19) ;  /* 0xfffffff400c88947 */ /* 0x000fea000383ffff */
.L_x_13:
[----:B------:R-:W-:Y:S05]  /*1540*/  BSYNC.RECONVERGENT B0 ;  /* 0x0000000000007941 */ /* 0x000fea0003800200 */
.L_x_12:
[----:B------:R-:W4:Y:S01]  /*1550*/  LDCU UR12, c[0x0][0x3a8] ;  /* 0x00007500ff0c77ac */ /* 0x000f220008000800 */
[C---:B------:R-:W-:Y:S02]  /*1560*/  ISETP.GT.U32.AND P2, PT, R0.reuse, 0x29, PT ;  /* 0x000000290000780c */ /* 0x040fe40003f44070 */
[C---:B------:R-:W-:Y:S01]  /*1570*/  ISETP.GT.U32.AND P1, PT, R0.reuse, 0x28, PT ;  /* 0x000000280000780c */ /* 0x040fe20003f24070 */
[----:B------:R-:W5:Y:S01]  /*1580*/  LDCU.64 UR4, c[0x0][0x120] ;  /* 0x00002400ff0477ac */ /* 0x000f620008000a00 */
[C---:B------:R-:W-:Y:S02]  /*1590*/  ISETP.GT.U32.AND P6, PT, R0.reuse, 0x27, PT ;  /* 0x000000270000780c */ /* 0x040fe40003fc4070 */
[----:B------:R-:W-:Y:S01]  /*15a0*/  ISETP.GT.U32.AND P5, PT, R0, 0x26, PT ;  /* 0x000000260000780c */ /* 0x000fe20003fa4070 */
[----:B------:R-:W5:Y:S01]  /*15b0*/  LDCU.64 UR8, c[0x0][0x388] ;  /* 0x00007100ff0877ac */ /* 0x000f620008000a00 */
[----:B----4-:R-:W-:-:S04]  /*15c0*/  UISETP.NE.AND UP0, UPT, UR12, 0x5, UPT ;  /* 0x000000050c00788c */ /* 0x010fc8000bf05270 */
[----:B-----5:R-:W-:Y:S02]  /*15d0*/  USEL UR4, UR4, UR8, !UP0 ;  /* 0x0000000804047287 */ /* 0x020fe4000c000000 */
[----:B------:R-:W-:-:S04]  /*15e0*/  USEL UR5, UR5, UR9, !UP0 ;  /* 0x0000000905057287 */ /* 0x000fc8000c000000 */
[----:B------:R-:W-:Y:S02]  /*15f0*/  MOV R4, UR4 ;  /* 0x0000000400047c02 */ /* 0x000fe40008000f00 */
[----:B------:R-:W-:Y:S01]  /*1600*/  IMAD.U32 R5, RZ, RZ, UR5 ;  /* 0x00000005ff057e24 */ /* 0x000fe2000f8e00ff */
[----:B------:R-:W-:Y:S06]  /*1610*/  BAR.SYNC.DEFER_BLOCKING 0x0 ;  /* 0x0000000000007b1d */ /* 0x000fec0000010000 */
[----:B------:R-:W4:Y:S04]  /*1620*/  @!P2 LD.E R9, desc[UR10][R4.64] ;  /* 0x0000000a0409a980 */ /* 0x000f28000c101900 */
[----:B------:R-:W5:Y:S04]  /*1630*/  @!P1 LD.E R11, desc[UR10][R4.64+0x4] ;  /* 0x0000040a040b9980 */ /* 0x000f68000c101900 */
[----:B------:R-:W3:Y:S04]  /*1640*/  @!P6 LD.E R13, desc[UR10][R4.64+0x8] ;  /* 0x0000080a040de980 */ /* 0x000ee8000c101900 */
[----:B------:R-:W3:Y:S01]  /*1650*/  @!P5 LD.E R7, desc[UR10][R4.64+0xc] ;  /* 0x00000c0a0407d980 */ /* 0x000ee2000c101900 */
[----:B------:R-:W0:Y:S01]  /*1660*/  S2UR UR5, SR_CgaCtaId ;  /* 0x00000000000579c3 */ /* 0x000e220000008800 */
[----:B------:R-:W-:Y:S01]  /*1670*/  UMOV UR4, 0x400 ;  /* 0x0000040000047882 */ /* 0x000fe20000000000 */
[CC--:B------:R-:W-:Y:S01]  /*1680*/  @!P2 IADD3 R2, PT, PT, R3.reuse, R0.reuse, RZ ;  /* 0x000000000302a210 */ /* 0x0c0fe20007ffe0ff */
[----:B------:R-:W-:Y:S01]  /*1690*/  UIADD3 UR4, UPT, UPT, UR4, 0x1b90, URZ ;  /* 0x00001b9004047890 */ /* 0x000fe2000fffe0ff */
[C-C-:B------:R-:W-:Y:S01]  /*16a0*/  @!P1 IMAD.IADD R8, R3.reuse, 0x1, R0.reuse ;  /* 0x0000000103089824 */ /* 0x140fe200078e0200 */
[C---:B------:R-:W-:Y:S01]  /*16b0*/  @!P5 IADD3 R12, PT, PT, R3.reuse, R0, RZ ;  /* 0x00000000030cd210 */ /* 0x040fe20007ffe0ff */
[----:B------:R-:W-:Y:S01]  /*16c0*/  @!P6 IMAD.IADD R10, R3, 0x1, R0 ;  /* 0x00000001030ae824 */ /* 0x000fe200078e0200 */
[----:B------:R-:W-:-:S02]  /*16d0*/  @!P2 SHF.L.U32 R2, R2, 0x2, RZ ;  /* 0x000000020202a819 */ /* 0x000fc400000006ff */
[----:B------:R-:W-:Y:S02]  /*16e0*/  @!P1 LEA R8, R8, 0x4, 0x2 ;  /* 0x0000000408089811 */ /* 0x000fe400078e10ff */
[----:B------:R-:W-:Y:S02]  /*16f0*/  @!P2 LOP3.LUT R15, R2, 0x7c, RZ, 0xc0, !PT ;  /* 0x0000007c020fa812 */ /* 0x000fe400078ec0ff */
[----:B------:R-:W-:Y:S02]  /*1700*/  @!P6 LEA R10, R10, 0x8, 0x2 ;  /* 0x000000080a0ae811 */ /* 0x000fe400078e10ff */
[----:B012---:R-:W-:Y:S02]  /*1710*/  @!P1 LOP3.LUT R17, R8, 0x7c, RZ, 0xc0, !PT ;  /* 0x0000007c08119812 */ /* 0x007fe400078ec0ff */
[----:B------:R-:W-:Y:S02]  /*1720*/  @!P5 LEA R8, R12, 0xc, 0x2 ;  /* 0x0000000c0c08d811 */ /* 0x000fe400078e10ff */
[----:B------:R-:W-:-:S02]  /*1730*/  ISETP.GT.U32.AND P0, PT, R0, 0x25, PT ;  /* 0x000000250000780c */ /* 0x000fc40003f04070 */
[----:B------:R-:W-:Y:S01]  /*1740*/  @!P5 LOP3.LUT R19, R8, 0x7c, RZ, 0xc0, !PT ;  /* 0x0000007c0813d812 */ /* 0x000fe200078ec0ff */
[----:B------:R-:W-:Y:S01]  /*1750*/  IMAD.MOV.U32 R8, RZ, RZ, RZ ;  /* 0x000000ffff087224 */ /* 0x000fe200078e00ff */
[C---:B------:R-:W-:Y:S01]  /*1760*/  ISETP.GT.U32.AND P4, PT, R0.reuse, 0x24, PT ;  /* 0x000000240000780c */ /* 0x040fe20003f84070 */
[----:B------:R-:W-:Y:S01]  /*1770*/  ULEA UR4, UR5, UR4, 0x18 ;  /* 0x0000000405047291 */ /* 0x000fe2000f8ec0ff */
[----:B------:R-:W-:-:S05]  /*1780*/  ISETP.GT.U32.AND P3, PT, R0, 0x23, PT ;  /* 0x000000230000780c */ /* 0x000fca0003f64070 */
[----:B------:R-:W-:-:S04]  /*1790*/  LEA R6, R0, UR4, 0x7 ;  /* 0x0000000400067c11 */ /* 0x000fc8000f8e38ff */
[C---:B------:R-:W-:Y:S01]  /*17a0*/  @!P1 IADD3 R17, PT, PT, R6.reuse, R17, RZ ;  /* 0x0000001106119210 */ /* 0x040fe20007ffe0ff */
[----:B------:R-:W-:Y:S01]  /*17b0*/  @!P2 IMAD.IADD R2, R6, 0x1, R15 ;  /* 0x000000010602a824 */ /* 0x000fe200078e020f */
[----:B------:R-:W-:Y:S01]  /*17c0*/  @!P6 LOP3.LUT R15, R10, 0x7c, RZ, 0xc0, !PT ;  /* 0x0000007c0a0fe812 */ /* 0x000fe200078ec0ff */
[----:B------:R-:W0:Y:S01]  /*17d0*/  S2UR UR5, SR_CTAID.X ;  /* 0x00000000000579c3 */ /* 0x000e220000002500 */
[C---:B------:R-:W-:Y:S01]  /*17e0*/  @!P5 IADD3 R19, PT, PT, R6.reuse, R19, RZ ;  /* 0x000000130613d210 */ /* 0x040fe20007ffe0ff */
[----:B------:R-:W1:Y:S01]  /*17f0*/  LDCU UR4, c[0x0][0x3a4] ;  /* 0x00007480ff0477ac */ /* 0x000e620008000800 */
[----:B------:R-:W-:Y:S01]  /*1800*/  @!P1 LDS R17, [R17+0x80] ;  /* 0x0000800011119984 */ /* 0x000fe20000000800 */
[----:B------:R-:W-:-:S03]  /*1810*/  @!P6 IMAD.IADD R15, R6, 0x1, R15 ;  /* 0x00000001060fe824 */ /* 0x000fc600078e020f */
[----:B------:R-:W4:Y:S04]  /*1820*/  @!P2 LDS R2, [R2] ;  /* 0x000000000202a984 */ /* 0x000f280000000800 */
[----:B------:R-:W3:Y:S04]  /*1830*/  @!P6 LDS R15, [R15+0x100] ;  /* 0x000100000f0fe984 */ /* 0x000ee80000000800 */
[----:B------:R-:W2:Y:S01]  /*1840*/  @!P5 LDS R19, [R19+0x180] ;  /* 0x000180001313d984 */ /* 0x000ea20000000800 */
[----:B----4-:R-:W-:Y:S01]  /*1850*/  @!P2 FFMA R8, R2, R9, RZ ;  /* 0x000000090208a223 */ /* 0x010fe200000000ff */
[----:B------:R-:W-:-:S02]  /*1860*/  ISETP.GT.U32.AND P2, PT, R0, 0x22, PT ;  /* 0x000000220000780c */ /* 0x000fc40003f44070 */
[----:B------:R-:W4:Y:S01]  /*1870*/  @!P0 LD.E R9, desc[UR10][R4.64+0x10] ;  /* 0x0000100a04098980 */ /* 0x000f22000c101900 */
[----:B-----5:R-:W-:Y:S01]  /*1880*/  @!P1 FFMA R8, R17, R11, R8 ;  /* 0x0000000b11089223 */ /* 0x020fe20000000008 */
[C---:B------:R-:W-:Y:S02]  /*1890*/  ISETP.GT.U32.AND P1, PT, R0.reuse, 0x21, PT ;  /* 0x000000210000780c */ /* 0x040fe40003f24070 */
[----:B------:R-:W5:Y:S01]  /*18a0*/  @!P4 LD.E R11, desc[UR10][R4.64+0x14] ;  /* 0x0000140a040bc980 */ /* 0x000f62000c101900 */
[----:B---3--:R-:W-:Y:S01]  /*18b0*/  @!P6 FFMA R8, R15, R13, R8 ;  /* 0x0000000d0f08e223 */ /* 0x008fe20000000008 */
[C---:B------:R-:W-:Y:S02]  /*18c0*/  ISETP.GT.U32.AND P6, PT, R0.reuse, 0x20, PT ;  /* 0x000000200000780c */ /* 0x040fe40003fc4070 */
[----:B------:R-:W3:Y:S01]  /*18d0*/  @!P3 LD.E R13, desc[UR10][R4.64+0x18] ;  /* 0x0000180a040db980 */ /* 0x000ee2000c101900 */
[----:B--2---:R-:W-:Y:S01]  /*18e0*/  @!P5 FFMA R8, R19, R7, R8 ;  /* 0x000000071308d223 */ /* 0x004fe20000000008 */
[----:B------:R-:W-:-:S02]  /*18f0*/  ISETP.GT.U32.AND P5, PT, R0, 0x1f, PT ;  /* 0x0000001f0000780c */ /* 0x000fc40003fa4070 */
[----:B------:R-:W2:Y:S04]  /*1900*/  @!P2 LD.E R19, desc[UR10][R4.64+0x1c] ;  /* 0x00001c0a0413a980 */ /* 0x000ea8000c101900 */
[----:B------:R-:W2:Y:S04]  /*1910*/  @!P1 LD.E R17, desc[UR10][R4.64+0x20] ;  /* 0x0000200a04119980 */ /* 0x000ea8000c101900 */
[----:B------:R-:W2:Y:S04]  /*1920*/  @!P6 LD.E R15, desc[UR10][R4.64+0x24] ;  /* 0x0000240a040fe980 */ /* 0x000ea8000c101900 */
[----:B------:R0:W2:Y:S01]  /*1930*/  @!P5 LD.E R7, desc[UR10][R4.64+0x28] ;  /* 0x0000280a0407d980 */ /* 0x0000a2000c101900 */
[CC--:B------:R-:W-:Y:S01]  /*1940*/  @!P0 IADD3 R2, PT, PT, R3.reuse, R0.reuse, RZ ;  /* 0x0000000003028210 */ /* 0x0c0fe20007ffe0ff */
[C-C-:B------:R-:W-:Y:S01]  /*1950*/  @!P4 IMAD.IADD R10, R3.reuse, 0x1, R0.reuse ;  /* 0x00000001030ac824 */ /* 0x140fe200078e0200 */
[C---:B------:R-:W-:Y:S01]  /*1960*/  @!P3 IADD3 R12, PT, PT, R3.reuse, R0, RZ ;  /* 0x00000000030cb210 */ /* 0x040fe20007ffe0ff */
[C-C-:B------:R-:W-:Y:S01]  /*1970*/  @!P2 IMAD.IADD R14, R3.reuse, 0x1, R0.reuse ;  /* 0x00000001030ea824 */ /* 0x140fe200078e0200 */
[----:B------:R-:W-:Y:S01]  /*1980*/  @!P0 LEA R2, R2, 0x10, 0x2 ;  /* 0x0000001002028811 */ /* 0x000fe200078e10ff */
[----:B------:R-:W-:Y:S01]  /*1990*/  @!P6 IMAD.IADD R18, R3, 0x1, R0 ;  /* 0x000000010312e824 */ /* 0x000fe200078e0200 */
[----:B------:R-:W-:Y:S01]  /*19a0*/  @!P4 LEA R10, R10, 0x14, 0x2 ;  /* 0x000000140a0ac811 */ /* 0x000fe200078e10ff */
[----:B-1----:R-:W-:Y:S01]  /*19b0*/  UIADD3 UR4, UPT, UPT, UR4, -0xa, URZ ;  /* 0xfffffff604047890 */ /* 0x002fe2000fffe0ff */
[----:B------:R-:W-:-:S02]  /*19c0*/  @!P0 LOP3.LUT R21, R2, 0x7c, RZ, 0xc0, !PT ;  /* 0x0000007c02158812 */ /* 0x000fc400078ec0ff */
[----:B------:R-:W-:Y:S02]  /*19d0*/  @!P3 LEA R2, R12, 0x18, 0x2 ;  /* 0x000000180c02b811 */ /* 0x000fe400078e10ff */
[----:B------:R-:W-:Y:S01]  /*19e0*/  @!P4 LOP3.LUT R23, R10, 0x7c, RZ, 0xc0, !PT ;  /* 0x0000007c0a17c812 */ /* 0x000fe200078ec0ff */
[C---:B------:R-:W-:Y:S01]  /*19f0*/  @!P5 IMAD.IADD R10, R3.reuse, 0x1, R0 ;  /* 0x00000001030ad824 */ /* 0x040fe200078e0200 */
[----:B0-----:R-:W-:Y:S01]  /*1a00*/  @!P0 IADD3 R5, PT, PT, R6, R21, RZ ;  /* 0x0000001506058210 */ /* 0x001fe20007ffe0ff */
[----:B------:R-:W0:Y:S01]  /*1a10*/  LDC R12, c[0x0][0x360] ;  /* 0x0000d800ff0c7b82 */ /* 0x000e220000000800 */
[----:B------:R-:W-:Y:S02]  /*1a20*/  @!P1 IADD3 R16, PT, PT, R3, R0, RZ ;  /* 0x0000000003109210 */ /* 0x000fe40007ffe0ff */
[----:B------:R-:W-:Y:S02]  /*1a30*/  @!P2 LEA R4, R14, 0x1c, 0x2 ;  /* 0x0000001c0e04a811 */ /* 0x000fe400078e10ff */
[----:B------:R-:W-:Y:S01]  /*1a40*/  @!P3 LOP3.LUT R3, R2, 0x7c, RZ, 0xc0, !PT ;  /* 0x0000007c0203b812 */ /* 0x000fe200078ec0ff */
[----:B------:R-:W4:Y:S01]  /*1a50*/  @!P0 LDS R5, [R5+0x200] ;  /* 0x0002000005058984 */ /* 0x000f220000000800 */
[----:B------:R-:W-:-:S02]  /*1a60*/  @!P4 IADD3 R21, PT, PT, R6, R23, RZ ;  /* 0x000000170615c210 */ /* 0x000fc40007ffe0ff */
[----:B------:R-:W-:Y:S01]  /*1a70*/  @!P1 LEA R2, R16, 0x20, 0x2 ;  /* 0x0000002010029811 */ /* 0x000fe200078e10ff */
[----:B------:R-:W-:Y:S01]  /*1a80*/  @!P3 IMAD.IADD R3, R6, 0x1, R3 ;  /* 0x000000010603b824 */ /* 0x000fe200078e0203 */
[----:B------:R-:W-:Y:S01]  /*1a90*/  @!P2 LOP3.LUT R23, R4, 0x7c, RZ, 0xc0, !PT ;  /* 0x0000007c0417a812 */ /* 0x000fe200078ec0ff */
[----:B------:R-:W0:Y:S01]  /*1aa0*/  S2R R14, SR_TID.X ;  /* 0x00000000000e7919 */ /* 0x000e220000002100 */
[----:B------:R-:W-:Y:S02]  /*1ab0*/  @!P6 LEA R4, R18, 0x24, 0x2 ;  /* 0x000000241204e811 */ /* 0x000fe400078e10ff */
[----:B------:R-:W-:Y:S01]  /*1ac0*/  @!P1 LOP3.LUT R25, R2, 0x7c, RZ, 0xc0, !PT ;  /* 0x0000007c02199812 */ /* 0x000fe200078ec0ff */
[----:B------:R-:W5:Y:S01]  /*1ad0*/  @!P4 LDS R21, [R21+0x280] ;  /* 0x000280001515c984 */ /* 0x000f620000000800 */
[----:B------:R-:W-:Y:S02]  /*1ae0*/  @!P2 IADD3 R2, PT, PT, R6, R23, RZ ;  /* 0x000000170602a210 */ /* 0x000fe40007ffe0ff */
[----:B------:R-:W-:Y:S01]  /*1af0*/  @!P5 LEA R10, R10, 0x28, 0x2 ;  /* 0x000000280a0ad811 */ /* 0x000fe200078e10ff */
[----:B------:R-:W3:Y:S01]  /*1b00*/  @!P3 LDS R23, [R3+0x300] ;  /* 0x000300000317b984 */ /* 0x000ee20000000800 */
[----:B------:R-:W-:Y:S01]  /*1b10*/  @!P6 LOP3.LUT R27, R4, 0x7c, RZ, 0xc0, !PT ;  /* 0x0000007c041be812 */ /* 0x000fe200078ec0ff */
[----:B------:R-:W-:Y:S01]  /*1b20*/  @!P1 IMAD.IADD R4, R6, 0x1, R25 ;  /* 0x0000000106049824 */ /* 0x000fe200078e0219 */
[----:B------:R-:W-:Y:S01]  /*1b30*/  @!P5 LOP3.LUT R29, R10, 0x7c, RZ, 0xc0, !PT ;  /* 0x0000007c0a1dd812 */ /* 0x000fe200078ec0ff */
[----:B------:R1:W2:Y:S01]  /*1b40*/  @!P2 LDS R25, [R2+0x380] ;  /* 0x000380000219a984 */ /* 0x0002a20000000800 */
[----:B------:R-:W-:-:S02]  /*1b50*/  @!P6 IADD3 R10, PT, PT, R6, R27, RZ ;  /* 0x0000001b060ae210 */ /* 0x000fc40007ffe0ff */
[----:B------:R-:W-:Y:S01]  /*1b60*/  IADD3 R0, PT, PT, R0, UR6, RZ ;  /* 0x0000000600007c10 */ /* 0x000fe2000fffe0ff */
[----:B------:R-:W2:Y:S01]  /*1b70*/  @!P1 LDS R27, [R4+0x400] ;  /* 0x00040000041b9984 */ /* 0x000ea20000000800 */
[----:B------:R-:W-:-:S03]  /*1b80*/  @!P5 IMAD.IADD R6, R6, 0x1, R29 ;  /* 0x000000010606d824 */ /* 0x000fc600078e021d */
[----:B------:R-:W2:Y:S01]  /*1b90*/  @!P6 LDS R29, [R10+0x480] ;  /* 0x000480000a1de984 */ /* 0x000ea20000000800 */
[----:B-1----:R-:W1:Y:S03]  /*1ba0*/  LDC.64 R2, c[0x0][0x398] ;  /* 0x0000e600ff027b82 */ /* 0x002e660000000a00 */
[----:B------:R-:W2:Y:S01]  /*1bb0*/  @!P5 LDS R6, [R6+0x500] ;  /* 0x000500000606d984 */ /* 0x000ea20000000800 */
[----:B----4-:R-:W-:Y:S01]  /*1bc0*/  @!P0 FFMA R8, R5, R9, R8 ;  /* 0x0000000905088223 */ /* 0x010fe20000000008 */
[----:B0-----:R-:W-:-:S03]  /*1bd0*/  IMAD R5, R12, UR5, R14 ;  /* 0x000000050c057c24 */ /* 0x001fc6000f8e020e */
[----:B-----5:R-:W-:Y:S01]  /*1be0*/  @!P4 FFMA R8, R21, R11, R8 ;  /* 0x0000000b1508c223 */ /* 0x020fe20000000008 */
[----:B------:R-:W-:-:S03]  /*1bf0*/  IMAD R5, R0, UR4, R5 ;  /* 0x0000000400057c24 */ /* 0x000fc6000f8e0205 */
[----:B---3--:R-:W-:Y:S01]  /*1c00*/  @!P3 FFMA R8, R23, R13, R8 ;  /* 0x0000000d1708b223 */ /* 0x008fe20000000008 */
[----:B-1----:R-:W-:-:S04]  /*1c10*/  IMAD.WIDE R2, R5, 0x4, R2 ;  /* 0x0000000405027825 */ /* 0x002fc800078e0202 */
[----:B--2---:R-:W-:-:S04]  /*1c20*/  @!P2 FFMA R8, R25, R19, R8 ;  /* 0x000000131908a223 */ /* 0x004fc80000000008 */
[----:B------:R-:W-:-:S04]  /*1c30*/  @!P1 FFMA R8, R27, R17, R8 ;  /* 0x000000111b089223 */ /* 0x000fc80000000008 */
[----:B------:R-:W-:-:S04]  /*1c40*/  @!P6 FFMA R8, R29, R15, R8 ;  /* 0x0000000f1d08e223 */ /* 0x000fc80000000008 */
[----:B------:R-:W-:-:S05]  /*1c50*/  @!P5 FFMA R8, R6, R7, R8 ;  /* 0x000000070608d223 */ /* 0x000fca0000000008 */
[----:B------:R-:W-:Y:S01]  /*1c60*/  STG.E desc[UR10][R2.64], R8 ;  /* 0x0000000802007986 */ /* 0x000fe2000c10190a */
[----:B------:R-:W-:Y:S05]  /*1c70*/  EXIT ;  /* 0x000000000000794d */ /* 0x000fea0003800000 */
.L_x_20:
[----:B------:R-:W-:-:S00]  /*1c80*/  BRA `(.L_x_20) ;  /* 0xfffffffc00fc7947 */ /* 0x000fc0000383ffff */
[----:B------:R-:W-:-:S00]  /*1c90*/  NOP ;  /* 0x0000000000007918 */ /* 0x000fc00000000000 */
        /* <DEDUP_REMOVED lines=14> */
.L_x_22:


//--------------------- .text._Z23computePolyCoefficientsPfS_S_S_S_S_S_S_S_iiffff --------------------------
	.section	.text._Z23computePolyCoefficientsPfS_S_S_S_S_S_S_S_iiffff,"ax",@progbits
	.align	128
        .global         _Z23computePolyCoefficientsPfS_S_S_S_S_S_S_S_iiffff
        .type           _Z23computePolyCoefficientsPfS_S_S_S_S_S_S_S_iiffff,@function
        .size           _Z23computePolyCoefficientsPfS_S_S_S_S_S_S_S_iiffff,(.L_x_23 - _Z23computePolyCoefficientsPfS_S_S_S_S_S_S_S_iiffff)
        .other          _Z23computePolyCoefficientsPfS_S_S_S_S_S_S_S_iiffff,@"STO_CUDA_ENTRY STV_DEFAULT"
_Z23computePolyCoefficientsPfS_S_S_S_S_S_S_S_iiffff:
.text._Z23computePolyCoefficientsPfS_S_S_S_S_S_S_S_iiffff:
[----:B------:R-:W-:Y:S01]  /*0000*/  LDC R1, c[0x0][0x37c] ;  /* 0x0000df00ff017b82 */ /* 0x000fe20000000800 */
[----:B------:R-:W0:Y:S07]  /*0010*/  S2R R2, SR_TID.Y ;  /* 0x0000000000027919 */ /* 0x000e2e0000002200 */
[----:B------:R-:W1:Y:S01]  /*0020*/  LDC R0, c[0x0][0x360] ;  /* 0x0000d800ff007b82 */ /* 0x000e620000000800 */
[----:B------:R-:W2:Y:S01]  /*0030*/  LDCU.64 UR6, c[0x0][0x3c8] ;  /* 0x00007900ff0677ac */ /* 0x000ea20008000a00 */
[----:B------:R-:W1:Y:S06]  /*0040*/  S2R R5, SR_TID.X ;  /* 0x0000000000057919 */ /* 0x000e6c0000002100 */
[----:B------:R-:W0:Y:S08]  /*0050*/  S2UR UR5, SR_CTAID.Y ;  /* 0x00000000000579c3 */ /* 0x000e300000002600 */
[----:B------:R-:W0:Y:S08]  /*0060*/  LDC R3, c[0x0][0x364] ;  /* 0x0000d900ff037b82 */ /* 0x000e300000000800 */
[----:B------:R-:W1:Y:S01]  /*0070*/  S2UR UR4, SR_CTAID.X ;  /* 0x00000000000479c3 */ /* 0x000e620000002500 */
[----:B0-----:R-:W-:-:S05]  /*0080*/  IMAD R3, R3, UR5, R2 ;  /* 0x0000000503037c24 */ /* 0x001fca000f8e0202 */
[----:B--2---:R-:W-:Y:S01]  /*0090*/  ISETP.GE.AND P0, PT, R3, UR7, PT ;  /* 0x0000000703007c0c */ /* 0x004fe2000bf06270 */
[----:B-1----:R-:W-:-:S05]  /*00a0*/  IMAD R0, R0, UR4, R5 ;  /* 0x0000000400007c24 */ /* 0x002fca000f8e0205 */
[----:B------:R-:W-:-:S13]  /*00b0*/  ISETP.GE.OR P0, PT, R0, UR6, P0 ;  /* 0x0000000600007c0c */ /* 0x000fda0008706670 */
[----:B------:R-:W-:Y:S05]  /*00c0*/  @P0 EXIT ;  /* 0x000000000000094d */ /* 0x000fea0003800000 */
[----:B------:R-:W0:Y:S01]  /*00d0*/  LDC.64 R6, c[0x0][0x3a0] ;  /* 0x0000e800ff067b82 */ /* 0x000e220000000a00 */
[----:B------:R-:W1:Y:S01]  /*00e0*/  LDCU.64 UR4, c[0x0][0x358] ;  /* 0x00006b00ff0477ac */ /* 0x000e620008000a00 */
[----:B------:R-:W-:Y:S01]  /*00f0*/  IMAD R0, R3, UR6, R0 ;  /* 0x0000000603007c24 */ /* 0x000fe2000f8e0200 */
[----:B------:R-:W2:Y:S05]  /*0100*/  LDCU.128 UR8, c[0x0][0x3d0] ;  /* 0x00007a00ff0877ac */ /* 0x000eaa0008000c00 */
[----:B------:R-:W3:Y:S08]  /*0110*/  LDC.64 R10, c[0x0][0x390] ;  /* 0x0000e400ff0a7b82 */ /* 0x000ef00000000a00 */
[----:B------:R-:W4:Y:S01]  /*0120*/  LDC.64 R2, c[0x0][0x3a8] ;  /* 0x0000ea00ff027b82 */ /* 0x000f220000000a00 */
[----:B0-----:R-:W-:-:S07]  /*0130*/  IMAD.WIDE R6, R0, 0x4, R6 ;  /* 0x0000000400067825 */ /* 0x001fce00078e0206 */
[----:B------:R-:W0:Y:S01]  /*0140*/  LDC.64 R12, c[0x0][0x3b0] ;  /* 0x0000ec00ff0c7b82 */ /* 0x000e220000000a00 */
[----:B-1----:R-:W5:Y:S01]  /*0150*/  LDG.E R16, desc[UR4][R6.64] ;  /* 0x0000000406107981 */ /* 0x002f62000c1e1900 */
[----:B---3--:R-:W-:-:S06]  /*0160*/  IMAD.WIDE R10, R0, 0x4, R10 ;  /* 0x00000004000a7825 */ /* 0x008fcc00078e020a */
[----:B------:R-:W1:Y:S01]  /*0170*/  LDC.64 R14, c[0x0][0x398] ;  /* 0x0000e600ff0e7b82 */ /* 0x000e620000000a00 */
[----:B------:R-:W3:Y:S01]  /*0180*/  LDG.E R10, desc[UR4][R10.64] ;  /* 0x000000040a0a7981 */ /* 0x000ee2000c1e1900 */
[----:B----4-:R-:W-:-:S05]  /*0190*/  IMAD.WIDE R2, R0, 0x4, R2 ;  /* 0x0000000400027825 */ /* 0x010fca00078e0202 */
[----:B------:R-:W4:Y:S01]  /*01a0*/  LDG.E R18, desc[UR4][R2.64] ;  /* 0x0000000402127981 */ /* 0x000f22000c1e1900 */
[----:B--2---:R-:W2:Y:S02]  /*01b0*/  F2F.F64.F32 R4, UR11 ;  /* 0x0000000b00047d10 */ /* 0x004ea40008201800 */
[----:B--2---:R-:W-:-:S06]  /*01c0*/  DMUL R4, R4, 0.5 ;  /* 0x3fe0000004047828 */ /* 0x004fcc0000000000 */
[----:B-----5:R-:W2:Y:S02]  /*01d0*/  F2F.F64.F32 R8, R16 ;  /* 0x0000001000087310 */ /* 0x020ea40000201800 */
[----:B--2---:R-:W-:Y:S01]  /*01e0*/  DMUL R4, R4, R8 ;  /* 0x0000000804047228 */ /* 0x004fe20000000000 */
[----:B---3--:R-:W-:Y:S01]  /*01f0*/  FMUL R7, R10, UR10 ;  /* 0x0000000a0a077c20 */ /* 0x008fe20008400000 */
[----:B------:R-:W-:-:S04]  /*0200*/  SHF.L.U32 R9, R0, 0x2, RZ ;  /* 0x0000000200097819 */ /* 0x000fc800000006ff */
[----:B------:R2:W3:Y:S01]  /*0210*/  F2F.F32.F64 R17, R4 ;  /* 0x0000000400117310 */ /* 0x0004e20000301000 */
[----:B----4-:R-:W-:Y:S01]  /*0220*/  FFMA R11, R18, UR9, R7 ;  /* 0x00000009120b7c23 */ /* 0x010fe20008000007 */
[----:B0-----:R-:W-:-:S04]  /*0230*/  IMAD.WIDE R6, R9, 0x4, R12 ;  /* 0x0000000409067825 */ /* 0x001fc800078e020c */
[C---:B-1----:R-:W-:Y:S01]  /*0240*/  IMAD.WIDE R8, R0.reuse, 0x4, R14 ;  /* 0x0000000400087825 */ /* 0x042fe200078e020e */
[----:B------:R0:W-:Y:S01]  /*0250*/  STG.E desc[UR4][R6.64], R11 ;  /* 0x0000000b06007986 */ /* 0x0001e2000c101904 */
[----:B--2---:R-:W1:Y:S03]  /*0260*/  LDC.64 R4, c[0x0][0x380] ;  /* 0x0000e000ff047b82 */ /* 0x004e660000000a00 */
[----:B---3--:R-:W-:Y:S04]  /*0270*/  STG.E desc[UR4][R6.64+0x4], R17 ;  /* 0x0000041106007986 */ /* 0x008fe8000c101904 */
[----:B------:R2:W-:Y:S04]  /*0280*/  STG.E desc[UR4][R6.64+0x8], R17 ;  /* 0x0000081106007986 */ /* 0x0005e8000c101904 */
[----:B------:R-:W3:Y:S04]  /*0290*/  LDG.E R8, desc[UR4][R8.64] ;  /* 0x0000000408087981 */ /* 0x000ee8000c1e1900 */
[----:B------:R-:W4:Y:S01]  /*02a0*/  LDG.E R10, desc[UR4][R2.64] ;  /* 0x00000004020a7981 */ /* 0x000f22000c1e1900 */
[----:B-1----:R-:W-:-:S04]  /*02b0*/  IMAD.WIDE R4, R0, 0x4, R4 ;  /* 0x0000000400047825 */ /* 0x002fc800078e0204 */
[----:B---3--:R-:W-:-:S04]  /*02c0*/  FMUL R13, R8, UR10 ;  /* 0x0000000a080d7c20 */ /* 0x008fc80008400000 */
[----:B----4-:R-:W-:Y:S02]  /*02d0*/  FFMA R15, R10, UR9, R13 ;  /* 0x000000090a0f7c23 */ /* 0x010fe4000800000d */
[----:B0-----:R-:W0:Y:S03]  /*02e0*/  LDC.64 R10, c[0x0][0x3b8] ;  /* 0x0000ee00ff0a7b82 */ /* 0x001e260000000a00 */
[----:B------:R1:W-:Y:S04]  /*02f0*/  STG.E desc[UR4][R6.64+0xc], R15 ;  /* 0x00000c0f06007986 */ /* 0x0003e8000c101904 */
[----:B------:R-:W3:Y:S01]  /*0300*/  LDG.E R4, desc[UR4][R4.64] ;  /* 0x0000000404047981 */ /* 0x000ee2000c1e1900 */
[----:B------:R-:W4:Y:S01]  /*0310*/  LDC.64 R12, c[0x0][0x388] ;  /* 0x0000e200ff0c7b82 */ /* 0x000f220000000a00 */
[----:B--2---:R-:W-:-:S05]  /*0320*/  SHF.L.U32 R17, R0, 0x1, RZ ;  /* 0x0000000100117819 */ /* 0x004fca00000006ff */
[----:B0-----:R-:W-:-:S04]  /*0330*/  IMAD.WIDE R8, R17, 0x4, R10 ;  /* 0x0000000411087825 */ /* 0x001fc800078e020a */
[----:B----4-:R-:W-:-:S04]  /*0340*/  IMAD.WIDE R10, R0, 0x4, R12 ;  /* 0x00000004000a7825 */ /* 0x010fc800078e020c */
[----:B---3--:R-:W-:Y:S02]  /*0350*/  FMUL R17, R4, UR8 ;  /* 0x0000000804117c20 */ /* 0x008fe40008400000 */
[----:B------:R-:W0:Y:S03]  /*0360*/  LDC.64 R4, c[0x0][0x3c0] ;  /* 0x0000f000ff047b82 */ /* 0x000e260000000a00 */
[----:B------:R-:W-:Y:S04]  /*0370*/  STG.E desc[UR4][R8.64], R17 ;  /* 0x0000001108007986 */ /* 0x000fe8000c101904 */
[----:B------:R-:W2:Y:S02]  /*0380*/  LDG.E R10, desc[UR4][R10.64] ;  /* 0x000000040a0a7981 */ /* 0x000ea4000c1e1900 */
[----:B--2---:R-:W-:-:S05]  /*0390*/  FMUL R13, R10, UR8 ;  /* 0x000000080a0d7c20 */ /* 0x004fca0008400000 */
[----:B------:R-:W-:Y:S04]  /*03a0*/  STG.E desc[UR4][R8.64+0x4], R13 ;  /* 0x0000040d08007986 */ /* 0x000fe8000c101904 */
[----:B------:R-:W1:Y:S01]  /*03b0*/  LDG.E R2, desc[UR4][R2.64] ;  /* 0x0000000402027981 */ /* 0x000e62000c1e1900 */
[----:B0-----:R-:W-:-:S04]  /*03c0*/  IMAD.WIDE R4, R0, 0x4, R4 ;  /* 0x0000000400047825 */ /* 0x001fc800078e0204 */
[----:B-1----:R-:W-:-:S05]  /*03d0*/  FMUL R7, R2, UR9 ;  /* 0x0000000902077c20 */ /* 0x002fca0008400000 */
[----:B------:R-:W-:Y:S01]  /*03e0*/  STG.E desc[UR4][R4.64], R7 ;  /* 0x0000000704007986 */ /* 0x000fe2000c101904 */
[----:B------:R-:W-:Y:S05]  /*03f0*/  EXIT ;  /* 0x000000000000794d */ /* 0x000fea0003800000 */
.L_x_21:
        /* <DEDUP_REMOVED lines=16> */
.L_x_23:


//--------------------- .nv.shared._Z19convolution1DKernelILi1ELi5EEvPfPKfS2_S0_iii --------------------------
	.section	.nv.shared._Z19convolution1DKernelILi1ELi5EEvPfPKfS2_S0_iii,"aw",@nobits
	.sectionflags	@""
	.align	4
.nv.shared._Z19convolution1DKernelILi1ELi5EEvPfPKfS2_S0_iii:
	.zero		13456


//--------------------- .nv.shared.reserved.0     --------------------------
	.section	.nv.shared.reserved.0,"aw",@nobits
	.weak		__nv_reservedSMEM_offset_0_alias
	.size		__nv_reservedSMEM_offset_0_alias, 0, 64
	.other		__nv_reservedSMEM_offset_0_alias,@"STO_CUDA_RESERVED_SHARED STV_DEFAULT"
__nv_reservedSMEM_offset_0_alias:
	.zero		0
	.zero		64


//--------------------- .nv.constant0._Z19convolution1DKernelILi1ELi5EEvPfPKfS2_S0_iii --------------------------
	.section	.nv.constant0._Z19convolution1DKernelILi1ELi5EEvPfPKfS2_S0_iii,"a",@progbits
	.sectionflags	@""
	.align	4
.nv.constant0._Z19convolution1DKernelILi1ELi5EEvPfPKfS2_S0_iii:
	.zero		940


//--------------------- .nv.constant0._Z23computePolyCoefficientsPfS_S_S_S_S_S_S_S_iiffff --------------------------
	.section	.nv.constant0._Z23computePolyCoefficientsPfS_S_S_S_S_S_S_S_iiffff,"a",@progbits
	.sectionflags	@""
	.align	4
.nv.constant0._Z23computePolyCoefficientsPfS_S_S_S_S_S_S_S_iiffff:
	.zero		992


//--------------------- SYMBOLS --------------------------

	.type		.nv.reservedSmem.offset0,@object
	.size		.nv.reservedSmem.offset0,0x4
	.type		.nv.reservedSmem.cap,@object
	.size		.nv.reservedSmem.cap,0x4
